//
// Generated by NVIDIA NVVM Compiler
//
// Compiler Build ID: CL-36424714
// Cuda compilation tools, release 13.0, V13.0.88
// Based on NVVM 20.0.0
//

.version 9.0
.target sm_100
.address_size 64

	// .globl	_Z12generateMaskPhPjm
.extern .shared .align 16 .b8 temp[];

.visible .entry _Z12generateMaskPhPjm(
	.param .u64 .ptr .align 1 _Z12generateMaskPhPjm_param_0,
	.param .u64 .ptr .align 1 _Z12generateMaskPhPjm_param_1,
	.param .u64 _Z12generateMaskPhPjm_param_2
)
{
	.reg .pred 	%p<8>;
	.reg .b16 	%rs<5>;
	.reg .b32 	%r<17>;
	.reg .b64 	%rd<21>;

	ld.param.u64 	%rd10, [_Z12generateMaskPhPjm_param_0];
	ld.param.u64 	%rd11, [_Z12generateMaskPhPjm_param_1];
	ld.param.u64 	%rd9, [_Z12generateMaskPhPjm_param_2];
	cvta.to.global.u64 	%rd1, %rd11;
	cvta.to.global.u64 	%rd2, %rd10;
	mov.u32 	%r7, %ctaid.x;
	mov.u32 	%r8, %ntid.x;
	mov.u32 	%r9, %tid.x;
	mad.lo.s32 	%r16, %r7, %r8, %r9;
	mov.u32 	%r10, %nctaid.x;
	mul.lo.s32 	%r2, %r8, %r10;
	setp.eq.s32 	%p1, %r16, 0;
	@%p1 bra 	$L__BB0_3;
	cvt.s64.s32 	%rd20, %r16;
	add.s64 	%rd4, %rd9, -1;
	setp.le.u64 	%p2, %rd4, %rd20;
	@%p2 bra 	$L__BB0_6;
$L__BB0_2:
	add.s64 	%rd12, %rd2, %rd20;
	ld.global.u8 	%rs1, [%rd12];
	ld.global.u8 	%rs2, [%rd12+-1];
	setp.ne.s16 	%p3, %rs1, %rs2;
	selp.u32 	%r11, 1, 0, %p3;
	shl.b64 	%rd13, %rd20, 2;
	add.s64 	%rd14, %rd1, %rd13;
	st.global.u32 	[%rd14], %r11;
	add.s32 	%r16, %r16, %r2;
	cvt.s64.s32 	%rd20, %r16;
	setp.gt.u64 	%p4, %rd4, %rd20;
	@%p4 bra 	$L__BB0_2;
	bra.uni 	$L__BB0_6;
$L__BB0_3:
	mov.b32 	%r12, 1;
	st.global.u32 	[%rd1], %r12;
	setp.lt.u64 	%p5, %rd9, 2;
	@%p5 bra 	$L__BB0_6;
	mov.b32 	%r15, 1;
	mov.b64 	%rd19, 1;
$L__BB0_5:
	add.s64 	%rd16, %rd2, %rd19;
	ld.global.u8 	%rs3, [%rd16];
	ld.global.u8 	%rs4, [%rd16+-1];
	setp.ne.s16 	%p6, %rs3, %rs4;
	selp.u32 	%r14, 1, 0, %p6;
	shl.b64 	%rd17, %rd19, 2;
	add.s64 	%rd18, %rd1, %rd17;
	st.global.u32 	[%rd18], %r14;
	add.s32 	%r15, %r15, %r2;
	cvt.s64.s32 	%rd19, %r15;
	setp.gt.u64 	%p7, %rd9, %rd19;
	@%p7 bra 	$L__BB0_5;
$L__BB0_6:
	ret;

}
	// .globl	_Z4scanPjS_S_mb
.visible .entry _Z4scanPjS_S_mb(
	.param .u64 .ptr .align 1 _Z4scanPjS_S_mb_param_0,
	.param .u64 .ptr .align 1 _Z4scanPjS_S_mb_param_1,
	.param .u64 .ptr .align 1 _Z4scanPjS_S_mb_param_2,
	.param .u64 _Z4scanPjS_S_mb_param_3,
	.param .u8 _Z4scanPjS_S_mb_param_4
)
{
	.reg .pred 	%p<9>;
	.reg .b16 	%rs<2>;
	.reg .b32 	%r<57>;
	.reg .b64 	%rd<18>;

	ld.param.u64 	%rd4, [_Z4scanPjS_S_mb_param_0];
	ld.param.u64 	%rd5, [_Z4scanPjS_S_mb_param_1];
	ld.param.u64 	%rd2, [_Z4scanPjS_S_mb_param_2];
	ld.param.u64 	%rd3, [_Z4scanPjS_S_mb_param_3];
	ld.param.s8 	%rs1, [_Z4scanPjS_S_mb_param_4];
	cvta.to.global.u64 	%rd1, %rd4;
	cvta.to.global.u64 	%rd6, %rd5;
	mov.u32 	%r1, %ctaid.x;
	mov.u32 	%r2, %tid.x;
	cvt.u32.u64 	%r3, %rd3;
	shl.b32 	%r18, %r2, 1;
	mad.lo.s32 	%r4, %r1, %r3, %r18;
	mul.wide.s32 	%rd7, %r4, 4;
	add.s64 	%rd8, %rd6, %rd7;
	ld.global.u32 	%r19, [%rd8];
	shl.b32 	%r20, %r2, 3;
	mov.u32 	%r21, temp;
	add.s32 	%r5, %r21, %r20;
	ld.global.u32 	%r22, [%rd8+4];
	or.b32  	%r6, %r18, 1;
	st.shared.v2.u32 	[%r5], {%r19, %r22};
	shr.u64 	%rd9, %rd3, 1;
	cvt.u32.u64 	%r52, %rd9;
	setp.lt.s32 	%p1, %r52, 1;
	mov.b32 	%r54, 1;
	@%p1 bra 	$L__BB1_5;
	mov.b32 	%r54, 1;
$L__BB1_2:
	bar.sync 	0;
	setp.ge.s32 	%p2, %r2, %r52;
	@%p2 bra 	$L__BB1_4;
	mul.lo.s32 	%r24, %r54, %r6;
	shl.b32 	%r25, %r24, 2;
	add.s32 	%r27, %r21, %r25;
	ld.shared.u32 	%r28, [%r27+-4];
	shl.b32 	%r29, %r54, 2;
	add.s32 	%r30, %r27, %r29;
	ld.shared.u32 	%r31, [%r30+-4];
	add.s32 	%r32, %r31, %r28;
	st.shared.u32 	[%r30+-4], %r32;
$L__BB1_4:
	shl.b32 	%r54, %r54, 1;
	shr.u32 	%r11, %r52, 1;
	setp.gt.u32 	%p3, %r52, 1;
	mov.u32 	%r52, %r11;
	@%p3 bra 	$L__BB1_2;
$L__BB1_5:
	bar.sync 	0;
	setp.ne.s32 	%p4, %r2, 0;
	@%p4 bra 	$L__BB1_7;
	shl.b32 	%r33, %r3, 2;
	add.s32 	%r35, %r21, %r33;
	ld.shared.u32 	%r36, [%r35+-4];
	cvta.to.global.u64 	%rd10, %rd2;
	mul.wide.u32 	%rd11, %r1, 4;
	add.s64 	%rd12, %rd10, %rd11;
	st.global.u32 	[%rd12], %r36;
	mov.b32 	%r37, 0;
	st.shared.u32 	[%r35+-4], %r37;
$L__BB1_7:
	setp.lt.u64 	%p5, %rd3, 2;
	@%p5 bra 	$L__BB1_12;
	mov.b32 	%r55, 1;
$L__BB1_9:
	shr.u32 	%r54, %r54, 1;
	bar.sync 	0;
	setp.ge.u32 	%p6, %r2, %r55;
	@%p6 bra 	$L__BB1_11;
	mul.lo.s32 	%r39, %r54, %r6;
	shl.b32 	%r40, %r39, 2;
	add.s32 	%r42, %r21, %r40;
	ld.shared.u32 	%r43, [%r42+-4];
	shl.b32 	%r44, %r54, 2;
	add.s32 	%r45, %r42, %r44;
	ld.shared.u32 	%r46, [%r45+-4];
	st.shared.u32 	[%r42+-4], %r46;
	add.s32 	%r47, %r46, %r43;
	st.shared.u32 	[%r45+-4], %r47;
$L__BB1_11:
	shl.b32 	%r55, %r55, 1;
	cvt.u64.u32 	%rd13, %r55;
	setp.gt.u64 	%p7, %rd3, %rd13;
	@%p7 bra 	$L__BB1_9;
$L__BB1_12:
	bar.sync 	0;
	setp.eq.s16 	%p8, %rs1, 0;
	@%p8 bra 	$L__BB1_14;
	ld.shared.v2.u32 	{%r48, %r49}, [%r5];
	add.s64 	%rd15, %rd1, %rd7;
	st.global.u32 	[%rd15+-4], %r48;
	st.global.u32 	[%rd15], %r49;
	bra.uni 	$L__BB1_15;
$L__BB1_14:
	ld.shared.v2.u32 	{%r50, %r51}, [%r5];
	add.s64 	%rd17, %rd1, %rd7;
	st.global.u32 	[%rd17], %r50;
	st.global.u32 	[%rd17+4], %r51;
$L__BB1_15:
	ret;

}
	// .globl	_Z12inclusiveAddPjjS_
.visible .entry _Z12inclusiveAddPjjS_(
	.param .u64 .ptr .align 1 _Z12inclusiveAddPjjS__param_0,
	.param .u32 _Z12inclusiveAddPjjS__param_1,
	.param .u64 .ptr .align 1 _Z12inclusiveAddPjjS__param_2
)
{
	.reg .b32 	%r<9>;
	.reg .b64 	%rd<9>;

	ld.param.u64 	%rd1, [_Z12inclusiveAddPjjS__param_0];
	ld.param.u32 	%r1, [_Z12inclusiveAddPjjS__param_1];
	ld.param.u64 	%rd2, [_Z12inclusiveAddPjjS__param_2];
	cvta.to.global.u64 	%rd3, %rd1;
	cvta.to.global.u64 	%rd4, %rd2;
	mov.u32 	%r2, %ctaid.x;
	mov.u32 	%r3, %tid.x;
	mul.wide.u32 	%rd5, %r2, 4;
	add.s64 	%rd6, %rd4, %rd5;
	ld.global.u32 	%r4, [%rd6+-4];
	mad.lo.s32 	%r5, %r1, %r2, %r3;
	add.s32 	%r6, %r5, -1;
	mul.wide.s32 	%rd7, %r6, 4;
	add.s64 	%rd8, %rd3, %rd7;
	ld.global.u32 	%r7, [%rd8];
	add.s32 	%r8, %r7, %r4;
	st.global.u32 	[%rd8], %r8;
	ret;

}
	// .globl	_Z3addPjjS_
.visible .entry _Z3addPjjS_(
	.param .u64 .ptr .align 1 _Z3addPjjS__param_0,
	.param .u32 _Z3addPjjS__param_1,
	.param .u64 .ptr .align 1 _Z3addPjjS__param_2
)
{
	.reg .b32 	%r<8>;
	.reg .b64 	%rd<9>;

	ld.param.u64 	%rd1, [_Z3addPjjS__param_0];
	ld.param.u32 	%r1, [_Z3addPjjS__param_1];
	ld.param.u64 	%rd2, [_Z3addPjjS__param_2];
	cvta.to.global.u64 	%rd3, %rd1;
	cvta.to.global.u64 	%rd4, %rd2;
	mov.u32 	%r2, %ctaid.x;
	mov.u32 	%r3, %tid.x;
	mul.wide.u32 	%rd5, %r2, 4;
	add.s64 	%rd6, %rd4, %rd5;
	ld.global.u32 	%r4, [%rd6];
	mad.lo.s32 	%r5, %r1, %r2, %r3;
	mul.wide.s32 	%rd7, %r5, 4;
	add.s64 	%rd8, %rd3, %rd7;
	ld.global.u32 	%r6, [%rd8];
	add.s32 	%r7, %r6, %r4;
	st.global.u32 	[%rd8], %r7;
	ret;

}
	// .globl	_Z7compactPjS_S_m
.visible .entry _Z7compactPjS_S_m(
	.param .u64 .ptr .align 1 _Z7compactPjS_S_m_param_0,
	.param .u64 .ptr .align 1 _Z7compactPjS_S_m_param_1,
	.param .u64 .ptr .align 1 _Z7compactPjS_S_m_param_2,
	.param .u64 _Z7compactPjS_S_m_param_3
)
{
	.reg .pred 	%p<6>;
	.reg .b32 	%r<17>;
	.reg .b64 	%rd<21>;

	ld.param.u64 	%rd11, [_Z7compactPjS_S_m_param_0];
	ld.param.u64 	%rd12, [_Z7compactPjS_S_m_param_1];
	ld.param.u64 	%rd9, [_Z7compactPjS_S_m_param_2];
	ld.param.u64 	%rd10, [_Z7compactPjS_S_m_param_3];
	cvta.to.global.u64 	%rd1, %rd11;
	cvta.to.global.u64 	%rd2, %rd12;
	mov.u32 	%r7, %ctaid.x;
	mov.u32 	%r1, %ntid.x;
	mov.u32 	%r8, %tid.x;
	mad.lo.s32 	%r16, %r7, %r1, %r8;
	setp.ne.s32 	%p1, %r16, 0;
	@%p1 bra 	$L__BB4_2;
	mov.b32 	%r9, 0;
	st.global.u32 	[%rd2], %r9;
$L__BB4_2:
	cvt.s64.s32 	%rd20, %r16;
	setp.le.u64 	%p2, %rd10, %rd20;
	@%p2 bra 	$L__BB4_9;
	add.s64 	%rd4, %rd10, -1;
	shl.b64 	%rd13, %rd10, 2;
	add.s64 	%rd5, %rd1, %rd13;
	mov.u32 	%r10, %nctaid.x;
	mul.lo.s32 	%r3, %r1, %r10;
	cvta.to.global.u64 	%rd6, %rd9;
$L__BB4_4:
	setp.ne.s64 	%p3, %rd4, %rd20;
	@%p3 bra 	$L__BB4_6;
	add.s32 	%r11, %r16, 1;
	ld.global.u32 	%r12, [%rd5+-4];
	mul.wide.u32 	%rd14, %r12, 4;
	add.s64 	%rd15, %rd2, %rd14;
	st.global.u32 	[%rd15], %r11;
	ld.global.u32 	%r13, [%rd5+-4];
	st.global.u32 	[%rd6], %r13;
$L__BB4_6:
	shl.b64 	%rd16, %rd20, 2;
	add.s64 	%rd17, %rd1, %rd16;
	ld.global.u32 	%r5, [%rd17];
	ld.global.u32 	%r14, [%rd17+-4];
	setp.eq.s32 	%p4, %r5, %r14;
	@%p4 bra 	$L__BB4_8;
	add.s32 	%r15, %r5, -1;
	mul.wide.u32 	%rd18, %r15, 4;
	add.s64 	%rd19, %rd2, %rd18;
	st.global.u32 	[%rd19], %r16;
$L__BB4_8:
	add.s32 	%r16, %r16, %r3;
	cvt.s64.s32 	%rd20, %r16;
	setp.gt.u64 	%p5, %rd10, %rd20;
	@%p5 bra 	$L__BB4_4;
$L__BB4_9:
	ret;

}
	// .globl	_Z7scatterPjS_PhS0_S_
.visible .entry _Z7scatterPjS_PhS0_S_(
	.param .u64 .ptr .align 1 _Z7scatterPjS_PhS0_S__param_0,
	.param .u64 .ptr .align 1 _Z7scatterPjS_PhS0_S__param_1,
	.param .u64 .ptr .align 1 _Z7scatterPjS_PhS0_S__param_2,
	.param .u64 .ptr .align 1 _Z7scatterPjS_PhS0_S__param_3,
	.param .u64 .ptr .align 1 _Z7scatterPjS_PhS0_S__param_4
)
{
	.reg .pred 	%p<7>;
	.reg .b16 	%rs<6>;
	.reg .b32 	%r<46>;
	.reg .b64 	%rd<43>;

	ld.param.u64 	%rd6, [_Z7scatterPjS_PhS0_S__param_0];
	ld.param.u64 	%rd7, [_Z7scatterPjS_PhS0_S__param_1];
	ld.param.u64 	%rd8, [_Z7scatterPjS_PhS0_S__param_2];
	ld.param.u64 	%rd9, [_Z7scatterPjS_PhS0_S__param_3];
	ld.param.u64 	%rd10, [_Z7scatterPjS_PhS0_S__param_4];
	cvta.to.global.u64 	%rd1, %rd10;
	cvta.to.global.u64 	%rd2, %rd9;
	cvta.to.global.u64 	%rd3, %rd8;
	cvta.to.global.u64 	%rd4, %rd6;
	cvta.to.global.u64 	%rd11, %rd7;
	ld.global.u32 	%r1, [%rd11];
	mov.u32 	%r13, %ctaid.x;
	mov.u32 	%r14, %ntid.x;
	mov.u32 	%r15, %tid.x;
	mad.lo.s32 	%r44, %r13, %r14, %r15;
	mov.u32 	%r16, %nctaid.x;
	mul.lo.s32 	%r3, %r14, %r16;
	setp.ge.s32 	%p1, %r44, %r1;
	@%p1 bra 	$L__BB5_7;
	add.s32 	%r17, %r44, %r3;
	max.s32 	%r18, %r1, %r17;
	setp.lt.s32 	%p2, %r17, %r1;
	selp.u32 	%r19, 1, 0, %p2;
	add.s32 	%r20, %r17, %r19;
	sub.s32 	%r21, %r18, %r20;
	div.u32 	%r22, %r21, %r3;
	add.s32 	%r4, %r22, %r19;
	and.b32  	%r23, %r4, 3;
	setp.eq.s32 	%p3, %r23, 3;
	@%p3 bra 	$L__BB5_4;
	add.s64 	%rd5, %rd4, 4;
	add.s32 	%r24, %r4, 1;
	and.b32  	%r25, %r24, 3;
	neg.s32 	%r42, %r25;
$L__BB5_3:
	.pragma "nounroll";
	cvt.s64.s32 	%rd12, %r44;
	mul.wide.s32 	%rd13, %r44, 4;
	add.s64 	%rd14, %rd1, %rd13;
	add.s64 	%rd15, %rd2, %rd12;
	add.s64 	%rd16, %rd5, %rd13;
	ld.global.u32 	%r26, [%rd16+-4];
	ld.global.u32 	%r27, [%rd16];
	cvt.s64.s32 	%rd17, %r26;
	add.s64 	%rd18, %rd3, %rd17;
	ld.global.u8 	%rs1, [%rd18];
	st.global.u8 	[%rd15], %rs1;
	sub.s32 	%r28, %r27, %r26;
	st.global.u32 	[%rd14], %r28;
	add.s32 	%r44, %r44, %r3;
	add.s32 	%r42, %r42, 1;
	setp.ne.s32 	%p4, %r42, 0;
	@%p4 bra 	$L__BB5_3;
$L__BB5_4:
	setp.lt.u32 	%p5, %r4, 3;
	@%p5 bra 	$L__BB5_7;
	cvt.s64.s32 	%rd26, %r3;
	mul.wide.s32 	%rd27, %r3, 4;
	shl.b32 	%r41, %r3, 2;
$L__BB5_6:
	cvt.s64.s32 	%rd19, %r44;
	mul.wide.s32 	%rd20, %r44, 4;
	add.s64 	%rd21, %rd4, %rd20;
	ld.global.u32 	%r29, [%rd21];
	ld.global.u32 	%r30, [%rd21+4];
	cvt.s64.s32 	%rd22, %r29;
	add.s64 	%rd23, %rd3, %rd22;
	ld.global.u8 	%rs2, [%rd23];
	add.s64 	%rd24, %rd2, %rd19;
	st.global.u8 	[%rd24], %rs2;
	sub.s32 	%r31, %r30, %r29;
	add.s64 	%rd25, %rd1, %rd20;
	st.global.u32 	[%rd25], %r31;
	add.s64 	%rd28, %rd21, %rd27;
	ld.global.u32 	%r32, [%rd28];
	ld.global.u32 	%r33, [%rd28+4];
	cvt.s64.s32 	%rd29, %r32;
	add.s64 	%rd30, %rd3, %rd29;
	ld.global.u8 	%rs3, [%rd30];
	add.s64 	%rd31, %rd24, %rd26;
	st.global.u8 	[%rd31], %rs3;
	sub.s32 	%r34, %r33, %r32;
	add.s64 	%rd32, %rd25, %rd27;
	st.global.u32 	[%rd32], %r34;
	add.s64 	%rd33, %rd28, %rd27;
	ld.global.u32 	%r35, [%rd33];
	ld.global.u32 	%r36, [%rd33+4];
	cvt.s64.s32 	%rd34, %r35;
	add.s64 	%rd35, %rd3, %rd34;
	ld.global.u8 	%rs4, [%rd35];
	add.s64 	%rd36, %rd31, %rd26;
	st.global.u8 	[%rd36], %rs4;
	sub.s32 	%r37, %r36, %r35;
	add.s64 	%rd37, %rd32, %rd27;
	st.global.u32 	[%rd37], %r37;
	add.s64 	%rd38, %rd33, %rd27;
	ld.global.u32 	%r38, [%rd38];
	ld.global.u32 	%r39, [%rd38+4];
	cvt.s64.s32 	%rd39, %r38;
	add.s64 	%rd40, %rd3, %rd39;
	ld.global.u8 	%rs5, [%rd40];
	add.s64 	%rd41, %rd36, %rd26;
	st.global.u8 	[%rd41], %rs5;
	sub.s32 	%r40, %r39, %r38;
	add.s64 	%rd42, %rd37, %rd27;
	st.global.u32 	[%rd42], %r40;
	add.s32 	%r44, %r41, %r44;
	setp.lt.s32 	%p6, %r44, %r1;
	@%p6 bra 	$L__BB5_6;
$L__BB5_7:
	ret;

}
	// .globl	_Z24generateDecompressedDataPhS_PjS0_m
.visible .entry _Z24generateDecompressedDataPhS_PjS0_m(
	.param .u64 .ptr .align 1 _Z24generateDecompressedDataPhS_PjS0_m_param_0,
	.param .u64 .ptr .align 1 _Z24generateDecompressedDataPhS_PjS0_m_param_1,
	.param .u64 .ptr .align 1 _Z24generateDecompressedDataPhS_PjS0_m_param_2,
	.param .u64 .ptr .align 1 _Z24generateDecompressedDataPhS_PjS0_m_param_3,
	.param .u64 _Z24generateDecompressedDataPhS_PjS0_m_param_4
)
{
	.reg .pred 	%p<5>;
	.reg .b16 	%rs<2>;
	.reg .b32 	%r<16>;
	.reg .b64 	%rd<20>;

	ld.param.u64 	%rd8, [_Z24generateDecompressedDataPhS_PjS0_m_param_0];
	ld.param.u64 	%rd9, [_Z24generateDecompressedDataPhS_PjS0_m_param_1];
	ld.param.u64 	%rd10, [_Z24generateDecompressedDataPhS_PjS0_m_param_2];
	ld.param.u64 	%rd11, [_Z24generateDecompressedDataPhS_PjS0_m_param_3];
	ld.param.u64 	%rd12, [_Z24generateDecompressedDataPhS_PjS0_m_param_4];
	mov.u32 	%r11, %ctaid.x;
	mov.u32 	%r1, %ntid.x;
	mov.u32 	%r12, %tid.x;
	mad.lo.s32 	%r14, %r11, %r1, %r12;
	cvt.s64.s32 	%rd19, %r14;
	setp.le.u64 	%p1, %rd12, %rd19;
	@%p1 bra 	$L__BB6_6;
	mov.u32 	%r13, %nctaid.x;
	mul.lo.s32 	%r3, %r1, %r13;
	cvta.to.global.u64 	%rd2, %rd11;
	cvta.to.global.u64 	%rd3, %rd10;
	cvta.to.global.u64 	%rd4, %rd8;
	cvta.to.global.u64 	%rd5, %rd9;
$L__BB6_2:
	shl.b64 	%rd13, %rd19, 2;
	add.s64 	%rd14, %rd2, %rd13;
	ld.global.u32 	%r15, [%rd14];
	add.s64 	%rd15, %rd3, %rd13;
	ld.global.u32 	%r6, [%rd15];
	setp.lt.s32 	%p2, %r6, 1;
	@%p2 bra 	$L__BB6_5;
	add.s64 	%rd16, %rd4, %rd19;
	ld.global.u8 	%rs1, [%rd16];
	add.s32 	%r7, %r6, %r15;
$L__BB6_4:
	cvt.s64.s32 	%rd17, %r15;
	add.s64 	%rd18, %rd5, %rd17;
	st.global.u8 	[%rd18], %rs1;
	add.s32 	%r15, %r15, 1;
	setp.lt.s32 	%p3, %r15, %r7;
	@%p3 bra 	$L__BB6_4;
$L__BB6_5:
	add.s32 	%r14, %r14, %r3;
	cvt.s64.s32 	%rd19, %r14;
	setp.gt.u64 	%p4, %rd12, %rd19;
	@%p4 bra 	$L__BB6_2;
$L__BB6_6:
	ret;

}


// ===== COMPILED SASS (sm_100) =====

	.target	sm_100

	.elftype	@"ET_EXEC"


//--------------------- .note.nv.tkinfo           --------------------------
	.section	.note.nv.tkinfo,"",@"SHT_NOTE"
	.sectionflags	@"SHF_NOTE_NV_TKINFO"
	.tkinfo
        /*0018*/ 	.word	0x00000002
        /*0030*/ 	.string	""
        /*0030*/ 	.string	"ptxas"
        /*0030*/ 	.string	"Cuda compilation tools, release 13.0, V13.0.88"
        /*0030*/ 	.string	"Build cuda_13.0.r13.0/compiler.36424714_0"
        /*0030*/ 	.string	"-arch sm_100 -m 64 "



//--------------------- .note.nv.cuinfo           --------------------------
	.section	.note.nv.cuinfo,"",@"SHT_NOTE"
	.sectionflags	@"SHF_NOTE_NV_CUINFO"
        /*0018*/ 	.short	0x0002
        /*001a*/ 	.short	0x0064
        /*001c*/ 	.short	0x0082
	.zero		2


//--------------------- .nv.info                  --------------------------
	.section	.nv.info,"",@"SHT_CUDA_INFO"
	.align	4


	//----- nvinfo : EIATTR_REGCOUNT
	.align		4
        /*0000*/ 	.byte	0x04, 0x2f
        /*0002*/ 	.short	(.L_1 - .L_0)
	.align		4
.L_0:
        /*0004*/ 	.word	index@(_Z12generateMaskPhPjm)
        /*0008*/ 	.word	0x00000014


	//----- nvinfo : EIATTR_FRAME_SIZE
	.align		4
.L_1:
        /*000c*/ 	.byte	0x04, 0x11
        /*000e*/ 	.short	(.L_3 - .L_2)
	.align		4
.L_2:
        /*0010*/ 	.word	index@(_Z12generateMaskPhPjm)
        /*0014*/ 	.word	0x00000000


	//----- nvinfo : EIATTR_REGCOUNT
	.align		4
.L_3:
        /*0018*/ 	.byte	0x04, 0x2f
        /*001a*/ 	.short	(.L_5 - .L_4)
	.align		4
.L_4:
        /*001c*/ 	.word	index@(_Z4scanPjS_S_mb)
        /*0020*/ 	.word	0x0000000e


	//----- nvinfo : EIATTR_FRAME_SIZE
	.align		4
.L_5:
        /*0024*/ 	.byte	0x04, 0x11
        /*0026*/ 	.short	(.L_7 - .L_6)
	.align		4
.L_6:
        /*0028*/ 	.word	index@(_Z4scanPjS_S_mb)
        /*002c*/ 	.word	0x00000000


	//----- nvinfo : EIATTR_REGCOUNT
	.align		4
.L_7:
        /*0030*/ 	.byte	0x04, 0x2f
        /*0032*/ 	.short	(.L_9 - .L_8)
	.align		4
.L_8:
        /*0034*/ 	.word	index@(_Z12inclusiveAddPjjS_)
        /*0038*/ 	.word	0x0000000c


	//----- nvinfo : EIATTR_FRAME_SIZE
	.align		4
.L_9:
        /*003c*/ 	.byte	0x04, 0x11
        /*003e*/ 	.short	(.L_11 - .L_10)
	.align		4
.L_10:
        /*0040*/ 	.word	index@(_Z12inclusiveAddPjjS_)
        /*0044*/ 	.word	0x00000000


	//----- nvinfo : EIATTR_REGCOUNT
	.align		4
.L_11:
        /*0048*/ 	.byte	0x04, 0x2f
        /*004a*/ 	.short	(.L_13 - .L_12)
	.align		4
.L_12:
        /*004c*/ 	.word	index@(_Z3addPjjS_)
        /*0050*/ 	.word	0x0000000c


	//----- nvinfo : EIATTR_FRAME_SIZE
	.align		4
.L_13:
        /*0054*/ 	.byte	0x04, 0x11
        /*0056*/ 	.short	(.L_15 - .L_14)
	.align		4
.L_14:
        /*0058*/ 	.word	index@(_Z3addPjjS_)
        /*005c*/ 	.word	0x00000000


	//----- nvinfo : EIATTR_REGCOUNT
	.align		4
.L_15:
        /*0060*/ 	.byte	0x04, 0x2f
        /*0062*/ 	.short	(.L_17 - .L_16)
	.align		4
.L_16:
        /*0064*/ 	.word	index@(_Z7compactPjS_S_m)
        /*0068*/ 	.word	0x00000016


	//----- nvinfo : EIATTR_FRAME_SIZE
	.align		4
.L_17:
        /*006c*/ 	.byte	0x04, 0x11
        /*006e*/ 	.short	(.L_19 - .L_18)
	.align		4
.L_18:
        /*0070*/ 	.word	index@(_Z7compactPjS_S_m)
        /*0074*/ 	.word	0x00000000


	//----- nvinfo : EIATTR_REGCOUNT
	.align		4
.L_19:
        /*0078*/ 	.byte	0x04, 0x2f
        /*007a*/ 	.short	(.L_21 - .L_20)
	.align		4
.L_20:
        /*007c*/ 	.word	index@(_Z7scatterPjS_PhS0_S_)
        /*0080*/ 	.word	0x0000001c


	//----- nvinfo : EIATTR_FRAME_SIZE
	.align		4
.L_21:
        /*0084*/ 	.byte	0x04, 0x11
        /*0086*/ 	.short	(.L_23 - .L_22)
	.align		4
.L_22:
        /*0088*/ 	.word	index@(_Z7scatterPjS_PhS0_S_)
        /*008c*/ 	.word	0x00000000


	//----- nvinfo : EIATTR_REGCOUNT
	.align		4
.L_23:
        /*0090*/ 	.byte	0x04, 0x2f
        /*0092*/ 	.short	(.L_25 - .L_24)
	.align		4
.L_24:
        /*0094*/ 	.word	index@(_Z24generateDecompressedDataPhS_PjS0_m)
        /*0098*/ 	.word	0x00000014


	//----- nvinfo : EIATTR_FRAME_SIZE
	.align		4
.L_25:
        /*009c*/ 	.byte	0x04, 0x11
        /*009e*/ 	.short	(.L_27 - .L_26)
	.align		4
.L_26:
        /*00a0*/ 	.word	index@(_Z24generateDecompressedDataPhS_PjS0_m)
        /*00a4*/ 	.word	0x00000000


	//----- nvinfo : EIATTR_MIN_STACK_SIZE
	.align		4
.L_27:
        /*00a8*/ 	.byte	0x04, 0x12
        /*00aa*/ 	.short	(.L_29 - .L_28)
	.align		4
.L_28:
        /*00ac*/ 	.word	index@(_Z24generateDecompressedDataPhS_PjS0_m)
        /*00b0*/ 	.word	0x00000000


	//----- nvinfo : EIATTR_MIN_STACK_SIZE
	.align		4
.L_29:
        /*00b4*/ 	.byte	0x04, 0x12
        /*00b6*/ 	.short	(.L_31 - .L_30)
	.align		4
.L_30:
        /*00b8*/ 	.word	index@(_Z7scatterPjS_PhS0_S_)
        /*00bc*/ 	.word	0x00000000


	//----- nvinfo : EIATTR_MIN_STACK_SIZE
	.align		4
.L_31:
        /*00c0*/ 	.byte	0x04, 0x12
        /*00c2*/ 	.short	(.L_33 - .L_32)
	.align		4
.L_32:
        /*00c4*/ 	.word	index@(_Z7compactPjS_S_m)
        /*00c8*/ 	.word	0x00000000


	//----- nvinfo : EIATTR_MIN_STACK_SIZE
	.align		4
.L_33:
        /*00cc*/ 	.byte	0x04, 0x12
        /*00ce*/ 	.short	(.L_35 - .L_34)
	.align		4
.L_34:
        /*00d0*/ 	.word	index@(_Z3addPjjS_)
        /*00d4*/ 	.word	0x00000000


	//----- nvinfo : EIATTR_MIN_STACK_SIZE
	.align		4
.L_35:
        /*00d8*/ 	.byte	0x04, 0x12
        /*00da*/ 	.short	(.L_37 - .L_36)
	.align		4
.L_36:
        /*00dc*/ 	.word	index@(_Z12inclusiveAddPjjS_)
        /*00e0*/ 	.word	0x00000000


	//----- nvinfo : EIATTR_MIN_STACK_SIZE
	.align		4
.L_37:
        /*00e4*/ 	.byte	0x04, 0x12
        /*00e6*/ 	.short	(.L_39 - .L_38)
	.align		4
.L_38:
        /*00e8*/ 	.word	index@(_Z4scanPjS_S_mb)
        /*00ec*/ 	.word	0x00000000


	//----- nvinfo : EIATTR_MIN_STACK_SIZE
	.align		4
.L_39:
        /*00f0*/ 	.byte	0x04, 0x12
        /*00f2*/ 	.short	(.L_41 - .L_40)
	.align		4
.L_40:
        /*00f4*/ 	.word	index@(_Z12generateMaskPhPjm)
        /*00f8*/ 	.word	0x00000000
.L_41:


//--------------------- .nv.compat                --------------------------
	.section	.nv.compat,"",@"SHT_CUDA_COMPAT_INFO"
	.align	4
        /*0000*/ 	.byte	0x02, 0x09, 0x00, 0x00, 0x02, 0x02, 0x01, 0x00, 0x02, 0x05, 0x05, 0x00, 0x03, 0x07, 0x01, 0x01
        /*0010*/ 	.byte	0x02, 0x03, 0x00, 0x00, 0x02, 0x06, 0x01, 0x00, 0x04, 0x0b, 0x08, 0x00, 0x09, 0x00, 0x00, 0x00
        /*0020*/ 	.byte	0x00, 0x00, 0x00, 0x00


//--------------------- .nv.info._Z24generateDecompressedDataPhS_PjS0_m --------------------------
	.section	.nv.info._Z24generateDecompressedDataPhS_PjS0_m,"",@"SHT_CUDA_INFO"
	.sectionflags	@""
	.align	4


	//----- nvinfo : EIATTR_CUDA_API_VERSION
	.align		4
        /*0000*/ 	.byte	0x04, 0x37
        /*0002*/ 	.short	(.L_43 - .L_42)
.L_42:
        /*0004*/ 	.word	0x00000082


	//----- nvinfo : EIATTR_KPARAM_INFO
	.align		4
.L_43:
        /*0008*/ 	.byte	0x04, 0x17
        /*000a*/ 	.short	(.L_45 - .L_44)
.L_44:
        /*000c*/ 	.word	0x00000000
        /*0010*/ 	.short	0x0004
        /*0012*/ 	.short	0x0020
        /*0014*/ 	.byte	0x00, 0xf0, 0x21, 0x00


	//----- nvinfo : EIATTR_KPARAM_INFO
	.align		4
.L_45:
        /*0018*/ 	.byte	0x04, 0x17
        /*001a*/ 	.short	(.L_47 - .L_46)
.L_46:
        /*001c*/ 	.word	0x00000000
        /*0020*/ 	.short	0x0003
        /*0022*/ 	.short	0x0018
        /*0024*/ 	.byte	0x00, 0xf5, 0x21, 0x00


	//----- nvinfo : EIATTR_KPARAM_INFO
	.align		4
.L_47:
        /*0028*/ 	.byte	0x04, 0x17
        /*002a*/ 	.short	(.L_49 - .L_48)
.L_48:
        /*002c*/ 	.word	0x00000000
        /*0030*/ 	.short	0x0002
        /*0032*/ 	.short	0x0010
        /*0034*/ 	.byte	0x00, 0xf5, 0x21, 0x00


	//----- nvinfo : EIATTR_KPARAM_INFO
	.align		4
.L_49:
        /*0038*/ 	.byte	0x04, 0x17
        /*003a*/ 	.short	(.L_51 - .L_50)
.L_50:
        /*003c*/ 	.word	0x00000000
        /*0040*/ 	.short	0x0001
        /*0042*/ 	.short	0x0008
        /*0044*/ 	.byte	0x00, 0xf5, 0x21, 0x00


	//----- nvinfo : EIATTR_KPARAM_INFO
	.align		4
.L_51:
        /*0048*/ 	.byte	0x04, 0x17
        /*004a*/ 	.short	(.L_53 - .L_52)
.L_52:
        /*004c*/ 	.word	0x00000000
        /*0050*/ 	.short	0x0000
        /*0052*/ 	.short	0x0000
        /*0054*/ 	.byte	0x00, 0xf5, 0x21, 0x00


	//----- nvinfo : EIATTR_SPARSE_MMA_MASK
	.align		4
.L_53:
        /*0058*/ 	.byte	0x03, 0x50
        /*005a*/ 	.short	0x0000


	//----- nvinfo : EIATTR_MAXREG_COUNT
	.align		4
        /*005c*/ 	.byte	0x03, 0x1b
        /*005e*/ 	.short	0x00ff


	//----- nvinfo : EIATTR_MERCURY_ISA_VERSION
	.align		4
        /*0060*/ 	.byte	0x03, 0x5f
        /*0062*/ 	.short	0x0101


	//----- nvinfo : EIATTR_VRC_CTA_INIT_COUNT
	.align		4
        /*0064*/ 	.byte	0x02, 0x4a
	.zero		1
	.zero		1


	//----- nvinfo : EIATTR_EXIT_INSTR_OFFSETS
	.align		4
        /*0068*/ 	.byte	0x04, 0x1c
        /*006a*/ 	.short	(.L_55 - .L_54)


	//   ....[0]....
.L_54:
        /*006c*/ 	.word	0x00000090


	//   ....[1]....
        /*0070*/ 	.word	0x00000560


	//----- nvinfo : EIATTR_CRS_STACK_SIZE
	.align		4
.L_55:
        /*0074*/ 	.byte	0x04, 0x1e
        /*0076*/ 	.short	(.L_57 - .L_56)
.L_56:
        /*0078*/ 	.word	0x00000000


	//----- nvinfo : EIATTR_CBANK_PARAM_SIZE
	.align		4
.L_57:
        /*007c*/ 	.byte	0x03, 0x19
        /*007e*/ 	.short	0x0028


	//----- nvinfo : EIATTR_PARAM_CBANK
	.align		4
        /*0080*/ 	.byte	0x04, 0x0a
        /*0082*/ 	.short	(.L_59 - .L_58)
	.align		4
.L_58:
        /*0084*/ 	.word	index@(.nv.constant0._Z24generateDecompressedDataPhS_PjS0_m)
        /*0088*/ 	.short	0x0380
        /*008a*/ 	.short	0x0028


	//----- nvinfo : EIATTR_SW_WAR
	.align		4
.L_59:
        /*008c*/ 	.byte	0x04, 0x36
        /*008e*/ 	.short	(.L_61 - .L_60)
.L_60:
        /*0090*/ 	.word	0x00000008
.L_61:


//--------------------- .nv.info._Z7scatterPjS_PhS0_S_ --------------------------
	.section	.nv.info._Z7scatterPjS_PhS0_S_,"",@"SHT_CUDA_INFO"
	.sectionflags	@""
	.align	4


	//----- nvinfo : EIATTR_CUDA_API_VERSION
	.align		4
        /*0000*/ 	.byte	0x04, 0x37
        /*0002*/ 	.short	(.L_63 - .L_62)
.L_62:
        /*0004*/ 	.word	0x00000082


	//----- nvinfo : EIATTR_KPARAM_INFO
	.align		4
.L_63:
        /*0008*/ 	.byte	0x04, 0x17
        /*000a*/ 	.short	(.L_65 - .L_64)
.L_64:
        /*000c*/ 	.word	0x00000000
        /*0010*/ 	.short	0x0004
        /*0012*/ 	.short	0x0020
        /*0014*/ 	.byte	0x00, 0xf5, 0x21, 0x00


	//----- nvinfo : EIATTR_KPARAM_INFO
	.align		4
.L_65:
        /*0018*/ 	.byte	0x04, 0x17
        /*001a*/ 	.short	(.L_67 - .L_66)
.L_66:
        /*001c*/ 	.word	0x00000000
        /*0020*/ 	.short	0x0003
        /*0022*/ 	.short	0x0018
        /*0024*/ 	.byte	0x00, 0xf5, 0x21, 0x00


	//----- nvinfo : EIATTR_KPARAM_INFO
	.align		4
.L_67:
        /*0028*/ 	.byte	0x04, 0x17
        /*002a*/ 	.short	(.L_69 - .L_68)
.L_68:
        /*002c*/ 	.word	0x00000000
        /*0030*/ 	.short	0x0002
        /*0032*/ 	.short	0x0010
        /*0034*/ 	.byte	0x00, 0xf5, 0x21, 0x00


	//----- nvinfo : EIATTR_KPARAM_INFO
	.align		4
.L_69:
        /*0038*/ 	.byte	0x04, 0x17
        /*003a*/ 	.short	(.L_71 - .L_70)
.L_70:
        /*003c*/ 	.word	0x00000000
        /*0040*/ 	.short	0x0001
        /*0042*/ 	.short	0x0008
        /*0044*/ 	.byte	0x00, 0xf5, 0x21, 0x00


	//----- nvinfo : EIATTR_KPARAM_INFO
	.align		4
.L_71:
        /*0048*/ 	.byte	0x04, 0x17
        /*004a*/ 	.short	(.L_73 - .L_72)
.L_72:
        /*004c*/ 	.word	0x00000000
        /*0050*/ 	.short	0x0000
        /*0052*/ 	.short	0x0000
        /*0054*/ 	.byte	0x00, 0xf5, 0x21, 0x00


	//----- nvinfo : EIATTR_SPARSE_MMA_MASK
	.align		4
.L_73:
        /*0058*/ 	.byte	0x03, 0x50
        /*005a*/ 	.short	0x0000


	//----- nvinfo : EIATTR_MAXREG_COUNT
	.align		4
        /*005c*/ 	.byte	0x03, 0x1b
        /*005e*/ 	.short	0x00ff


	//----- nvinfo : EIATTR_MERCURY_ISA_VERSION
	.align		4
        /*0060*/ 	.byte	0x03, 0x5f
        /*0062*/ 	.short	0x0101


	//----- nvinfo : EIATTR_VRC_CTA_INIT_COUNT
	.align		4
        /*0064*/ 	.byte	0x02, 0x4a
	.zero		1
	.zero		1


	//----- nvinfo : EIATTR_EXIT_INSTR_OFFSETS
	.align		4
        /*0068*/ 	.byte	0x04, 0x1c
        /*006a*/ 	.short	(.L_75 - .L_74)


	//   ....[0]....
.L_74:
        /*006c*/ 	.word	0x000000b0


	//   ....[1]....
        /*0070*/ 	.word	0x00000420


	//   ....[2]....
        /*0074*/ 	.word	0x000007a0


	//----- nvinfo : EIATTR_CRS_STACK_SIZE
	.align		4
.L_75:
        /*0078*/ 	.byte	0x04, 0x1e
        /*007a*/ 	.short	(.L_77 - .L_76)
.L_76:
        /*007c*/ 	.word	0x00000000


	//----- nvinfo : EIATTR_CBANK_PARAM_SIZE
	.align		4
.L_77:
        /*0080*/ 	.byte	0x03, 0x19
        /*0082*/ 	.short	0x0028


	//----- nvinfo : EIATTR_PARAM_CBANK
	.align		4
        /*0084*/ 	.byte	0x04, 0x0a
        /*0086*/ 	.short	(.L_79 - .L_78)
	.align		4
.L_78:
        /*0088*/ 	.word	index@(.nv.constant0._Z7scatterPjS_PhS0_S_)
        /*008c*/ 	.short	0x0380
        /*008e*/ 	.short	0x0028


	//----- nvinfo : EIATTR_SW_WAR
	.align		4
.L_79:
        /*0090*/ 	.byte	0x04, 0x36
        /*0092*/ 	.short	(.L_81 - .L_80)
.L_80:
        /*0094*/ 	.word	0x00000008
.L_81:


//--------------------- .nv.info._Z7compactPjS_S_m --------------------------
	.section	.nv.info._Z7compactPjS_S_m,"",@"SHT_CUDA_INFO"
	.sectionflags	@""
	.align	4


	//----- nvinfo : EIATTR_CUDA_API_VERSION
	.align		4
        /*0000*/ 	.byte	0x04, 0x37
        /*0002*/ 	.short	(.L_83 - .L_82)
.L_82:
        /*0004*/ 	.word	0x00000082


	//----- nvinfo : EIATTR_KPARAM_INFO
	.align		4
.L_83:
        /*0008*/ 	.byte	0x04, 0x17
        /*000a*/ 	.short	(.L_85 - .L_84)
.L_84:
        /*000c*/ 	.word	0x00000000
        /*0010*/ 	.short	0x0003
        /*0012*/ 	.short	0x0018
        /*0014*/ 	.byte	0x00, 0xf0, 0x21, 0x00


	//----- nvinfo : EIATTR_KPARAM_INFO
	.align		4
.L_85:
        /*0018*/ 	.byte	0x04, 0x17
        /*001a*/ 	.short	(.L_87 - .L_86)
.L_86:
        /*001c*/ 	.word	0x00000000
        /*0020*/ 	.short	0x0002
        /*0022*/ 	.short	0x0010
        /*0024*/ 	.byte	0x00, 0xf5, 0x21, 0x00


	//----- nvinfo : EIATTR_KPARAM_INFO
	.align		4
.L_87:
        /*0028*/ 	.byte	0x04, 0x17
        /*002a*/ 	.short	(.L_89 - .L_88)
.L_88:
        /*002c*/ 	.word	0x00000000
        /*0030*/ 	.short	0x0001
        /*0032*/ 	.short	0x0008
        /*0034*/ 	.byte	0x00, 0xf5, 0x21, 0x00


	//----- nvinfo : EIATTR_KPARAM_INFO
	.align		4
.L_89:
        /*0038*/ 	.byte	0x04, 0x17
        /*003a*/ 	.short	(.L_91 - .L_90)
.L_90:
        /*003c*/ 	.word	0x00000000
        /*0040*/ 	.short	0x0000
        /*0042*/ 	.short	0x0000
        /*0044*/ 	.byte	0x00, 0xf5, 0x21, 0x00


	//----- nvinfo : EIATTR_SPARSE_MMA_MASK
	.align		4
.L_91:
        /*0048*/ 	.byte	0x03, 0x50
        /*004a*/ 	.short	0x0000


	//----- nvinfo : EIATTR_MAXREG_COUNT
	.align		4
        /*004c*/ 	.byte	0x03, 0x1b
        /*004e*/ 	.short	0x00ff


	//----- nvinfo : EIATTR_MERCURY_ISA_VERSION
	.align		4
        /*0050*/ 	.byte	0x03, 0x5f
        /*0052*/ 	.short	0x0101


	//----- nvinfo : EIATTR_VRC_CTA_INIT_COUNT
	.align		4
        /*0054*/ 	.byte	0x02, 0x4a
	.zero		1
	.zero		1


	//----- nvinfo : EIATTR_EXIT_INSTR_OFFSETS
	.align		4
        /*0058*/ 	.byte	0x04, 0x1c
        /*005a*/ 	.short	(.L_93 - .L_92)


	//   ....[0]....
.L_92:
        /*005c*/ 	.word	0x000000d0


	//   ....[1]....
        /*0060*/ 	.word	0x00000320


	//----- nvinfo : EIATTR_CRS_STACK_SIZE
	.align		4
.L_93:
        /*0064*/ 	.byte	0x04, 0x1e
        /*0066*/ 	.short	(.L_95 - .L_94)
.L_94:
        /*0068*/ 	.word	0x00000000


	//----- nvinfo : EIATTR_CBANK_PARAM_SIZE
	.align		4
.L_95:
        /*006c*/ 	.byte	0x03, 0x19
        /*006e*/ 	.short	0x0020


	//----- nvinfo : EIATTR_PARAM_CBANK
	.align		4
        /*0070*/ 	.byte	0x04, 0x0a
        /*0072*/ 	.short	(.L_97 - .L_96)
	.align		4
.L_96:
        /*0074*/ 	.word	index@(.nv.constant0._Z7compactPjS_S_m)
        /*0078*/ 	.short	0x0380
        /*007a*/ 	.short	0x0020


	//----- nvinfo : EIATTR_SW_WAR
	.align		4
.L_97:
        /*007c*/ 	.byte	0x04, 0x36
        /*007e*/ 	.short	(.L_99 - .L_98)
.L_98:
        /*0080*/ 	.word	0x00000008
.L_99:


//--------------------- .nv.info._Z3addPjjS_      --------------------------
	.section	.nv.info._Z3addPjjS_,"",@"SHT_CUDA_INFO"
	.sectionflags	@""
	.align	4


	//----- nvinfo : EIATTR_CUDA_API_VERSION
	.align		4
        /*0000*/ 	.byte	0x04, 0x37
        /*0002*/ 	.short	(.L_101 - .L_100)
.L_100:
        /*0004*/ 	.word	0x00000082


	//----- nvinfo : EIATTR_KPARAM_INFO
	.align		4
.L_101:
        /*0008*/ 	.byte	0x04, 0x17
        /*000a*/ 	.short	(.L_103 - .L_102)
.L_102:
        /*000c*/ 	.word	0x00000000
        /*0010*/ 	.short	0x0002
        /*0012*/ 	.short	0x0010
        /*0014*/ 	.byte	0x00, 0xf5, 0x21, 0x00


	//----- nvinfo : EIATTR_KPARAM_INFO
	.align		4
.L_103:
        /*0018*/ 	.byte	0x04, 0x17
        /*001a*/ 	.short	(.L_105 - .L_104)
.L_104:
        /*001c*/ 	.word	0x00000000
        /*0020*/ 	.short	0x0001
        /*0022*/ 	.short	0x0008
        /*0024*/ 	.byte	0x00, 0xf0, 0x11, 0x00


	//----- nvinfo : EIATTR_KPARAM_INFO
	.align		4
.L_105:
        /*0028*/ 	.byte	0x04, 0x17
        /*002a*/ 	.short	(.L_107 - .L_106)
.L_106:
        /*002c*/ 	.word	0x00000000
        /*0030*/ 	.short	0x0000
        /*0032*/ 	.short	0x0000
        /*0034*/ 	.byte	0x00, 0xf5, 0x21, 0x00


	//----- nvinfo : EIATTR_SPARSE_MMA_MASK
	.align		4
.L_107:
        /*0038*/ 	.byte	0x03, 0x50
        /*003a*/ 	.short	0x0000


	//----- nvinfo : EIATTR_MAXREG_COUNT
	.align		4
        /*003c*/ 	.byte	0x03, 0x1b
        /*003e*/ 	.short	0x00ff


	//----- nvinfo : EIATTR_MERCURY_ISA_VERSION
	.align		4
        /*0040*/ 	.byte	0x03, 0x5f
        /*0042*/ 	.short	0x0101


	//----- nvinfo : EIATTR_VRC_CTA_INIT_COUNT
	.align		4
        /*0044*/ 	.byte	0x02, 0x4a
	.zero		1
	.zero		1


	//----- nvinfo : EIATTR_EXIT_INSTR_OFFSETS
	.align		4
        /*0048*/ 	.byte	0x04, 0x1c
        /*004a*/ 	.short	(.L_109 - .L_108)


	//   ....[0]....
.L_108:
        /*004c*/ 	.word	0x000000e0


	//----- nvinfo : EIATTR_CBANK_PARAM_SIZE
	.align		4
.L_109:
        /*0050*/ 	.byte	0x03, 0x19
        /*0052*/ 	.short	0x0018


	//----- nvinfo : EIATTR_PARAM_CBANK
	.align		4
        /*0054*/ 	.byte	0x04, 0x0a
        /*0056*/ 	.short	(.L_111 - .L_110)
	.align		4
.L_110:
        /*0058*/ 	.word	index@(.nv.constant0._Z3addPjjS_)
        /*005c*/ 	.short	0x0380
        /*005e*/ 	.short	0x0018


	//----- nvinfo : EIATTR_SW_WAR
	.align		4
.L_111:
        /*0060*/ 	.byte	0x04, 0x36
        /*0062*/ 	.short	(.L_113 - .L_112)
.L_112:
        /*0064*/ 	.word	0x00000008
.L_113:


//--------------------- .nv.info._Z12inclusiveAddPjjS_ --------------------------
	.section	.nv.info._Z12inclusiveAddPjjS_,"",@"SHT_CUDA_INFO"
	.sectionflags	@""
	.align	4


	//----- nvinfo : EIATTR_CUDA_API_VERSION
	.align		4
        /*0000*/ 	.byte	0x04, 0x37
        /*0002*/ 	.short	(.L_115 - .L_114)
.L_114:
        /*0004*/ 	.word	0x00000082


	//----- nvinfo : EIATTR_KPARAM_INFO
	.align		4
.L_115:
        /*0008*/ 	.byte	0x04, 0x17
        /*000a*/ 	.short	(.L_117 - .L_116)
.L_116:
        /*000c*/ 	.word	0x00000000
        /*0010*/ 	.short	0x0002
        /*0012*/ 	.short	0x0010
        /*0014*/ 	.byte	0x00, 0xf5, 0x21, 0x00


	//----- nvinfo : EIATTR_KPARAM_INFO
	.align		4
.L_117:
        /*0018*/ 	.byte	0x04, 0x17
        /*001a*/ 	.short	(.L_119 - .L_118)
.L_118:
        /*001c*/ 	.word	0x00000000
        /*0020*/ 	.short	0x0001
        /*0022*/ 	.short	0x0008
        /*0024*/ 	.byte	0x00, 0xf0, 0x11, 0x00


	//----- nvinfo : EIATTR_KPARAM_INFO
	.align		4
.L_119:
        /*0028*/ 	.byte	0x04, 0x17
        /*002a*/ 	.short	(.L_121 - .L_120)
.L_120:
        /*002c*/ 	.word	0x00000000
        /*0030*/ 	.short	0x0000
        /*0032*/ 	.short	0x0000
        /*0034*/ 	.byte	0x00, 0xf5, 0x21, 0x00


	//----- nvinfo : EIATTR_SPARSE_MMA_MASK
	.align		4
.L_121:
        /*0038*/ 	.byte	0x03, 0x50
        /*003a*/ 	.short	0x0000


	//----- nvinfo : EIATTR_MAXREG_COUNT
	.align		4
        /*003c*/ 	.byte	0x03, 0x1b
        /*003e*/ 	.short	0x00ff


	//----- nvinfo : EIATTR_MERCURY_ISA_VERSION
	.align		4
        /*0040*/ 	.byte	0x03, 0x5f
        /*0042*/ 	.short	0x0101


	//----- nvinfo : EIATTR_VRC_CTA_INIT_COUNT
	.align		4
        /*0044*/ 	.byte	0x02, 0x4a
	.zero		1
	.zero		1


	//----- nvinfo : EIATTR_EXIT_INSTR_OFFSETS
	.align		4
        /*0048*/ 	.byte	0x04, 0x1c
        /*004a*/ 	.short	(.L_123 - .L_122)


	//   ....[0]....
.L_122:
        /*004c*/ 	.word	0x000000f0


	//----- nvinfo : EIATTR_CBANK_PARAM_SIZE
	.align		4
.L_123:
        /*0050*/ 	.byte	0x03, 0x19
        /*0052*/ 	.short	0x0018


	//----- nvinfo : EIATTR_PARAM_CBANK
	.align		4
        /*0054*/ 	.byte	0x04, 0x0a
        /*0056*/ 	.short	(.L_125 - .L_124)
	.align		4
.L_124:
        /*0058*/ 	.word	index@(.nv.constant0._Z12inclusiveAddPjjS_)
        /*005c*/ 	.short	0x0380
        /*005e*/ 	.short	0x0018


	//----- nvinfo : EIATTR_SW_WAR
	.align		4
.L_125:
        /*0060*/ 	.byte	0x04, 0x36
        /*0062*/ 	.short	(.L_127 - .L_126)
.L_126:
        /*0064*/ 	.word	0x00000008
.L_127:


//--------------------- .nv.info._Z4scanPjS_S_mb  --------------------------
	.section	.nv.info._Z4scanPjS_S_mb,"",@"SHT_CUDA_INFO"
	.sectionflags	@""
	.align	4


	//----- nvinfo : EIATTR_CUDA_API_VERSION
	.align		4
        /*0000*/ 	.byte	0x04, 0x37
        /*0002*/ 	.short	(.L_129 - .L_128)
.L_128:
        /*0004*/ 	.word	0x00000082


	//----- nvinfo : EIATTR_KPARAM_INFO
	.align		4
.L_129:
        /*0008*/ 	.byte	0x04, 0x17
        /*000a*/ 	.short	(.L_131 - .L_130)
.L_130:
        /*000c*/ 	.word	0x00000000
        /*0010*/ 	.short	0x0004
        /*0012*/ 	.short	0x0020
        /*0014*/ 	.byte	0x00, 0xf0, 0x05, 0x00


	//----- nvinfo : EIATTR_KPARAM_INFO
	.align		4
.L_131:
        /*0018*/ 	.byte	0x04, 0x17
        /*001a*/ 	.short	(.L_133 - .L_132)
.L_132:
        /*001c*/ 	.word	0x00000000
        /*0020*/ 	.short	0x0003
        /*0022*/ 	.short	0x0018
        /*0024*/ 	.byte	0x00, 0xf0, 0x21, 0x00


	//----- nvinfo : EIATTR_KPARAM_INFO
	.align		4
.L_133:
        /*0028*/ 	.byte	0x04, 0x17
        /*002a*/ 	.short	(.L_135 - .L_134)
.L_134:
        /*002c*/ 	.word	0x00000000
        /*0030*/ 	.short	0x0002
        /*0032*/ 	.short	0x0010
        /*0034*/ 	.byte	0x00, 0xf5, 0x21, 0x00


	//----- nvinfo : EIATTR_KPARAM_INFO
	.align		4
.L_135:
        /*0038*/ 	.byte	0x04, 0x17
        /*003a*/ 	.short	(.L_137 - .L_136)
.L_136:
        /*003c*/ 	.word	0x00000000
        /*0040*/ 	.short	0x0001
        /*0042*/ 	.short	0x0008
        /*0044*/ 	.byte	0x00, 0xf5, 0x21, 0x00


	//----- nvinfo : EIATTR_KPARAM_INFO
	.align		4
.L_137:
        /*0048*/ 	.byte	0x04, 0x17
        /*004a*/ 	.short	(.L_139 - .L_138)
.L_138:
        /*004c*/ 	.word	0x00000000
        /*0050*/ 	.short	0x0000
        /*0052*/ 	.short	0x0000
        /*0054*/ 	.byte	0x00, 0xf5, 0x21, 0x00


	//----- nvinfo : EIATTR_SPARSE_MMA_MASK
	.align		4
.L_139:
        /*0058*/ 	.byte	0x03, 0x50
        /*005a*/ 	.short	0x0000


	//----- nvinfo : EIATTR_MAXREG_COUNT
	.align		4
        /*005c*/ 	.byte	0x03, 0x1b
        /*005e*/ 	.short	0x00ff


	//----- nvinfo : EIATTR_NUM_BARRIERS
	.align		4
        /*0060*/ 	.byte	0x02, 0x4c
        /*0062*/ 	.byte	0x01
	.zero		1


	//----- nvinfo : EIATTR_MERCURY_ISA_VERSION
	.align		4
        /*0064*/ 	.byte	0x03, 0x5f
        /*0066*/ 	.short	0x0101


	//----- nvinfo : EIATTR_VRC_CTA_INIT_COUNT
	.align		4
        /*0068*/ 	.byte	0x02, 0x4a
	.zero		1
	.zero		1


	//----- nvinfo : EIATTR_EXIT_INSTR_OFFSETS
	.align		4
        /*006c*/ 	.byte	0x04, 0x1c
        /*006e*/ 	.short	(.L_141 - .L_140)


	//   ....[0]....
.L_140:
        /*0070*/ 	.word	0x000004b0


	//   ....[1]....
        /*0074*/ 	.word	0x00000510


	//----- nvinfo : EIATTR_CBANK_PARAM_SIZE
	.align		4
.L_141:
        /*0078*/ 	.byte	0x03, 0x19
        /*007a*/ 	.short	0x0021


	//----- nvinfo : EIATTR_PARAM_CBANK
	.align		4
        /*007c*/ 	.byte	0x04, 0x0a
        /*007e*/ 	.short	(.L_143 - .L_142)
	.align		4
.L_142:
        /*0080*/ 	.word	index@(.nv.constant0._Z4scanPjS_S_mb)
        /*0084*/ 	.short	0x0380
        /*0086*/ 	.short	0x0021


	//----- nvinfo : EIATTR_SW_WAR
	.align		4
.L_143:
        /*0088*/ 	.byte	0x04, 0x36
        /*008a*/ 	.short	(.L_145 - .L_144)
.L_144:
        /*008c*/ 	.word	0x00000008
.L_145:


//--------------------- .nv.info._Z12generateMaskPhPjm --------------------------
	.section	.nv.info._Z12generateMaskPhPjm,"",@"SHT_CUDA_INFO"
	.sectionflags	@""
	.align	4


	//----- nvinfo : EIATTR_CUDA_API_VERSION
	.align		4
        /*0000*/ 	.byte	0x04, 0x37
        /*0002*/ 	.short	(.L_147 - .L_146)
.L_146:
        /*0004*/ 	.word	0x00000082


	//----- nvinfo : EIATTR_KPARAM_INFO
	.align		4
.L_147:
        /*0008*/ 	.byte	0x04, 0x17
        /*000a*/ 	.short	(.L_149 - .L_148)
.L_148:
        /*000c*/ 	.word	0x00000000
        /*0010*/ 	.short	0x0002
        /*0012*/ 	.short	0x0010
        /*0014*/ 	.byte	0x00, 0xf0, 0x21, 0x00


	//----- nvinfo : EIATTR_KPARAM_INFO
	.align		4
.L_149:
        /*0018*/ 	.byte	0x04, 0x17
        /*001a*/ 	.short	(.L_151 - .L_150)
.L_150:
        /*001c*/ 	.word	0x00000000
        /*0020*/ 	.short	0x0001
        /*0022*/ 	.short	0x0008
        /*0024*/ 	.byte	0x00, 0xf5, 0x21, 0x00


	//----- nvinfo : EIATTR_KPARAM_INFO
	.align		4
.L_151:
        /*0028*/ 	.byte	0x04, 0x17
        /*002a*/ 	.short	(.L_153 - .L_152)
.L_152:
        /*002c*/ 	.word	0x00000000
        /*0030*/ 	.short	0x0000
        /*0032*/ 	.short	0x0000
        /*0034*/ 	.byte	0x00, 0xf5, 0x21, 0x00


	//----- nvinfo : EIATTR_SPARSE_MMA_MASK
	.align		4
.L_153:
        /*0038*/ 	.byte	0x03, 0x50
        /*003a*/ 	.short	0x0000


	//----- nvinfo : EIATTR_MAXREG_COUNT
	.align		4
        /*003c*/ 	.byte	0x03, 0x1b
        /*003e*/ 	.short	0x00ff


	//----- nvinfo : EIATTR_MERCURY_ISA_VERSION
	.align		4
        /*0040*/ 	.byte	0x03, 0x5f
        /*0042*/ 	.short	0x0101


	//----- nvinfo : EIATTR_VRC_CTA_INIT_COUNT
	.align		4
        /*0044*/ 	.byte	0x02, 0x4a
	.zero		1
	.zero		1


	//----- nvinfo : EIATTR_EXIT_INSTR_OFFSETS
	.align		4
        /*0048*/ 	.byte	0x04, 0x1c
        /*004a*/ 	.short	(.L_155 - .L_154)


	//   ....[0]....
.L_154:
        /*004c*/ 	.word	0x00000120


	//   ....[1]....
        /*0050*/ 	.word	0x00000220


	//   ....[2]....
        /*0054*/ 	.word	0x00000290


	//   ....[3]....
        /*0058*/ 	.word	0x000003e0


	//----- nvinfo : EIATTR_CRS_STACK_SIZE
	.align		4
.L_155:
        /*005c*/ 	.byte	0x04, 0x1e
        /*005e*/ 	.short	(.L_157 - .L_156)
.L_156:
        /*0060*/ 	.word	0x00000000


	//----- nvinfo : EIATTR_CBANK_PARAM_SIZE
	.align		4
.L_157:
        /*0064*/ 	.byte	0x03, 0x19
        /*0066*/ 	.short	0x0018


	//----- nvinfo : EIATTR_PARAM_CBANK
	.align		4
        /*0068*/ 	.byte	0x04, 0x0a
        /*006a*/ 	.short	(.L_159 - .L_158)
	.align		4
.L_158:
        /*006c*/ 	.word	index@(.nv.constant0._Z12generateMaskPhPjm)
        /*0070*/ 	.short	0x0380
        /*0072*/ 	.short	0x0018


	//----- nvinfo : EIATTR_SW_WAR
	.align		4
.L_159:
        /*0074*/ 	.byte	0x04, 0x36
        /*0076*/ 	.short	(.L_161 - .L_160)
.L_160:
        /*0078*/ 	.word	0x00000008
.L_161:


//--------------------- .nv.callgraph             --------------------------
	.section	.nv.callgraph,"",@"SHT_CUDA_CALLGRAPH"
	.align	4
	.sectionentsize	8
	.align		4
        /*0000*/ 	.word	0x00000000
	.align		4
        /*0004*/ 	.word	0xffffffff
	.align		4
        /*0008*/ 	.word	0x00000000
	.align		4
        /*000c*/ 	.word	0xfffffffe
	.align		4
        /*0010*/ 	.word	0x00000000
	.align		4
        /*0014*/ 	.word	0xfffffffd
	.align		4
        /*0018*/ 	.word	0x00000000
	.align		4
        /*001c*/ 	.word	0xfffffffc


//--------------------- .text._Z24generateDecompressedDataPhS_PjS0_m --------------------------
	.section	.text._Z24generateDecompressedDataPhS_PjS0_m,"ax",@progbits
	.align	128
        .global         _Z24generateDecompressedDataPhS_PjS0_m
        .type           _Z24generateDecompressedDataPhS_PjS0_m,@function
        .size           _Z24generateDecompressedDataPhS_PjS0_m,(.L_x_27 - _Z24generateDecompressedDataPhS_PjS0_m)
        .other          _Z24generateDecompressedDataPhS_PjS0_m,@"STO_CUDA_ENTRY STV_DEFAULT"
_Z24generateDecompressedDataPhS_PjS0_m:
.text._Z24generateDecompressedDataPhS_PjS0_m:
[----:B------:R-:W-:Y:S01]  /*0000*/  LDC R1, c[0x0][0x37c] ;  /* 0x0000df00ff017b82 */ /* 0x000fe20000000800 */
[----:B------:R-:W0:Y:S07]  /*0010*/  S2R R0, SR_TID.X ;  /* 0x0000000000007919 */ /* 0x000e2e0000002100 */
[----:B------:R-:W0:Y:S01]  /*0020*/  S2UR UR4, SR_CTAID.X ;  /* 0x00000000000479c3 */ /* 0x000e220000002500 */
[----:B------:R-:W1:Y:S07]  /*0030*/  LDCU.64 UR6, c[0x0][0x3a0] ;  /* 0x00007400ff0677ac */ /* 0x000e6e0008000a00 */
[----:B------:R-:W0:Y:S02]  /*0040*/  LDC R3, c[0x0][0x360] ;  /* 0x0000d800ff037b82 */ /* 0x000e240000000800 */
[----:B0-----:R-:W-:-:S05]  /*0050*/  IMAD R0, R3, UR4, R0 ;  /* 0x0000000403007c24 */ /* 0x001fca000f8e0200 */
[----:B-1----:R-:W-:Y:S02]  /*0060*/  ISETP.GE.U32.AND P0, PT, R0, UR6, PT ;  /* 0x0000000600007c0c */ /* 0x002fe4000bf06070 */
[----:B------:R-:W-:-:S04]  /*0070*/  SHF.R.S32.HI R2, RZ, 0x1f, R0 ;  /* 0x0000001fff027819 */ /* 0x000fc80000011400 */
[----:B------:R-:W-:-:S13]  /*0080*/  ISETP.GE.U32.AND.EX P0, PT, R2, UR7, PT, P0 ;  /* 0x0000000702007c0c */ /* 0x000fda000bf06100 */
[----:B------:R-:W-:Y:S05]  /*0090*/  @P0 EXIT ;  /* 0x000000000000094d */ /* 0x000fea0003800000 */
[----:B------:R-:W0:Y:S01]  /*00a0*/  LDCU UR4, c[0x0][0x370] ;  /* 0x00006e00ff0477ac */ /* 0x000e220008000800 */
[----:B------:R-:W-:Y:S02]  /*00b0*/  IMAD.MOV.U32 R9, RZ, RZ, R2 ;  /* 0x000000ffff097224 */ /* 0x000fe400078e0002 */
[----:B------:R-:W-:Y:S01]  /*00c0*/  IMAD.MOV.U32 R8, RZ, RZ, R0 ;  /* 0x000000ffff087224 */ /* 0x000fe200078e0000 */
[----:B------:R-:W1:Y:S01]  /*00d0*/  LDCU.64 UR6, c[0x0][0x358] ;  /* 0x00006b00ff0677ac */ /* 0x000e620008000a00 */
[----:B------:R-:W2:Y:S01]  /*00e0*/  LDCU.64 UR12, c[0x0][0x388] ;  /* 0x00007100ff0c77ac */ /* 0x000ea20008000a00 */
[----:B0-----:R-:W-:-:S07]  /*00f0*/  IMAD R3, R3, UR4, RZ ;  /* 0x0000000403037c24 */ /* 0x001fce000f8e02ff */
.L_x_7:
[----:B0-----:R-:W0:Y:S01]  /*0100*/  LDCU.128 UR8, c[0x0][0x390] ;  /* 0x00007200ff0877ac */ /* 0x001e220008000c00 */
[C---:B------:R-:W-:Y:S01]  /*0110*/  IMAD.SHL.U32 R4, R8.reuse, 0x4, RZ ;  /* 0x0000000408047824 */ /* 0x040fe200078e00ff */
[----:B------:R-:W-:-:S04]  /*0120*/  SHF.L.U64.HI R2, R8, 0x2, R9 ;  /* 0x0000000208027819 */ /* 0x000fc80000010209 */
[----:B0-----:R-:W-:-:S04]  /*0130*/  IADD3 R6, P0, PT, R4, UR8, RZ ;  /* 0x0000000804067c10 */ /* 0x001fc8000ff1e0ff */
[----:B------:R-:W-:-:S05]  /*0140*/  IADD3.X R7, PT, PT, R2, UR9, RZ, P0, !PT ;  /* 0x0000000902077c10 */ /* 0x000fca00087fe4ff */
[----:B-1----:R-:W3:Y:S01]  /*0150*/  LDG.E R11, desc[UR6][R6.64] ;  /* 0x00000006060b7981 */ /* 0x002ee2000c1e1900 */
[----:B------:R-:W-:Y:S01]  /*0160*/  IADD3 R4, P1, PT, R4, UR10, RZ ;  /* 0x0000000a04047c10 */ /* 0x000fe2000ff3e0ff */
[----:B------:R-:W-:Y:S03]  /*0170*/  BSSY.RECONVERGENT B0, `(.L_x_0) ;  /* 0x0000037000007945 */ /* 0x000fe60003800200 */
[----:B------:R-:W-:Y:S02]  /*0180*/  IADD3.X R5, PT, PT, R2, UR11, RZ, P1, !PT ;  /* 0x0000000b02057c10 */ /* 0x000fe40008ffe4ff */
[----:B---3--:R-:W-:-:S13]  /*0190*/  ISETP.GE.AND P0, PT, R11, 0x1, PT ;  /* 0x000000010b00780c */ /* 0x008fda0003f06270 */
[----:B------:R-:W-:Y:S05]  /*01a0*/  @!P0 BRA `(.L_x_1) ;  /* 0x0000000000cc8947 */ /* 0x000fea0003800000 */
[----:B------:R-:W0:Y:S01]  /*01b0*/  LDCU.64 UR4, c[0x0][0x380] ;  /* 0x00007000ff0477ac */ /* 0x000e220008000a00 */
[----:B------:R-:W3:Y:S01]  /*01c0*/  LDG.E R2, desc[UR6][R4.64] ;  /* 0x0000000604027981 */ /* 0x000ee2000c1e1900 */
[----:B0-----:R-:W-:-:S04]  /*01d0*/  IADD3 R6, P0, PT, R8, UR4, RZ ;  /* 0x0000000408067c10 */ /* 0x001fc8000ff1e0ff */
[----:B------:R-:W-:-:S05]  /*01e0*/  IADD3.X R7, PT, PT, R9, UR5, RZ, P0, !PT ;  /* 0x0000000509077c10 */ /* 0x000fca00087fe4ff */
[----:B------:R0:W5:Y:S01]  /*01f0*/  LDG.E.U8 R13, desc[UR6][R6.64] ;  /* 0x00000006060d7981 */ /* 0x000162000c1e1100 */
[C---:B------:R-:W-:Y:S01]  /*0200*/  ISETP.GT.AND P1, PT, R11.reuse, 0x3, PT ;  /* 0x000000030b00780c */ /* 0x040fe20003f24270 */
[----:B------:R-:W-:Y:S01]  /*0210*/  BSSY.RECONVERGENT B1, `(.L_x_2) ;  /* 0x0000018000017945 */ /* 0x000fe20003800200 */
[----:B------:R-:W-:Y:S01]  /*0220*/  PLOP3.LUT P0, PT, PT, PT, PT, 0x80, 0x8 ;  /* 0x000000000008781c */ /* 0x000fe20003f0f070 */
[----:B---3--:R-:W-:-:S10]  /*0230*/  IMAD.IADD R15, R11, 0x1, R2 ;  /* 0x000000010b0f7824 */ /* 0x008fd400078e0202 */
[----:B0-----:R-:W-:Y:S05]  /*0240*/  @!P1 BRA `(.L_x_3) ;  /* 0x0000000000509947 */ /* 0x001fea0003800000 */
[----:B------:R-:W-:Y:S01]  /*0250*/  PLOP3.LUT P0, PT, PT, PT, PT, 0x8, 0x80 ;  /* 0x000000000080781c */ /* 0x000fe20003f0e170 */
[----:B------:R-:W-:-:S12]  /*0260*/  VIADD R17, R15, 0xfffffffd ;  /* 0xfffffffd0f117836 */ /* 0x000fd80000000000 */
.L_x_4:
[C---:B0-2---:R-:W-:Y:S01]  /*0270*/  IADD3 R4, P1, PT, R2.reuse, UR12, RZ ;  /* 0x0000000c02047c10 */ /* 0x045fe2000ff3e0ff */
[C---:B------:R-:W-:Y:S02]  /*0280*/  VIADD R7, R2.reuse, 0x1 ;  /* 0x0000000102077836 */ /* 0x040fe40000000000 */
[C---:B------:R-:W-:Y:S01]  /*0290*/  VIADD R9, R2.reuse, 0x2 ;  /* 0x0000000202097836 */ /* 0x040fe20000000000 */
[C---:B------:R-:W-:Y:S01]  /*02a0*/  LEA.HI.X.SX32 R5, R2.reuse, UR13, 0x1, P1 ;  /* 0x0000000d02057c11 */ /* 0x040fe200088f0eff */
[C---:B------:R-:W-:Y:S01]  /*02b0*/  VIADD R11, R2.reuse, 0x3 ;  /* 0x00000003020b7836 */ /* 0x040fe20000000000 */
[----:B------:R-:W-:Y:S01]  /*02c0*/  IADD3 R6, P1, PT, R7, UR12, RZ ;  /* 0x0000000c07067c10 */ /* 0x000fe2000ff3e0ff */
[----:B------:R-:W-:Y:S01]  /*02d0*/  VIADD R2, R2, 0x4 ;  /* 0x0000000402027836 */ /* 0x000fe20000000000 */
[----:B------:R-:W-:Y:S01]  /*02e0*/  IADD3 R8, P2, PT, R9, UR12, RZ ;  /* 0x0000000c09087c10 */ /* 0x000fe2000ff5e0ff */
[----:B-----5:R0:W-:Y:S01]  /*02f0*/  STG.E.U8 desc[UR6][R4.64], R13 ;  /* 0x0000000d04007986 */ /* 0x0201e2000c101106 */
[----:B------:R-:W-:-:S02]  /*0300*/  IADD3 R10, P3, PT, R11, UR12, RZ ;  /* 0x0000000c0b0a7c10 */ /* 0x000fc4000ff7e0ff */
[----:B------:R-:W-:Y:S02]  /*0310*/  LEA.HI.X.SX32 R7, R7, UR13, 0x1, P1 ;  /* 0x0000000d07077c11 */ /* 0x000fe400088f0eff */
[----:B------:R-:W-:Y:S02]  /*0320*/  LEA.HI.X.SX32 R9, R9, UR13, 0x1, P2 ;  /* 0x0000000d09097c11 */ /* 0x000fe400090f0eff */
[----:B------:R-:W-:Y:S01]  /*0330*/  LEA.HI.X.SX32 R11, R11, UR13, 0x1, P3 ;  /* 0x0000000d0b0b7c11 */ /* 0x000fe200098f0eff */
[----:B------:R0:W-:Y:S01]  /*0340*/  STG.E.U8 desc[UR6][R6.64], R13 ;  /* 0x0000000d06007986 */ /* 0x0001e2000c101106 */
[----:B------:R-:W-:-:S03]  /*0350*/  ISETP.GE.AND P1, PT, R2, R17, PT ;  /* 0x000000110200720c */ /* 0x000fc60003f26270 */
[----:B------:R0:W-:Y:S04]  /*0360*/  STG.E.U8 desc[UR6][R8.64], R13 ;  /* 0x0000000d08007986 */ /* 0x0001e8000c101106 */
[----:B------:R0:W-:Y:S06]  /*0370*/  STG.E.U8 desc[UR6][R10.64], R13 ;  /* 0x0000000d0a007986 */ /* 0x0001ec000c101106 */
[----:B------:R-:W-:Y:S05]  /*0380*/  @!P1 BRA `(.L_x_4) ;  /* 0xfffffffc00b89947 */ /* 0x000fea000383ffff */
.L_x_3:
[----:B--2---:R-:W-:Y:S05]  /*0390*/  BSYNC.RECONVERGENT B1 ;  /* 0x0000000000017941 */ /* 0x004fea0003800200 */
.L_x_2:
[----:B0-----:R-:W-:Y:S01]  /*03a0*/  IMAD.IADD R4, R15, 0x1, -R2 ;  /* 0x000000010f047824 */ /* 0x001fe200078e0a02 */
[----:B------:R-:W-:Y:S04]  /*03b0*/  BSSY.RECONVERGENT B1, `(.L_x_5) ;  /* 0x000000d000017945 */ /* 0x000fe80003800200 */
[----:B------:R-:W-:-:S13]  /*03c0*/  ISETP.GT.AND P1, PT, R4, 0x1, PT ;  /* 0x000000010400780c */ /* 0x000fda0003f24270 */
[----:B------:R-:W-:Y:S05]  /*03d0*/  @!P1 BRA `(.L_x_6) ;  /* 0x0000000000289947 */ /* 0x000fea0003800000 */
[----:B------:R-:W0:Y:S01]  /*03e0*/  LDCU.64 UR4, c[0x0][0x388] ;  /* 0x00007100ff0477ac */ /* 0x000e220008000a00 */
[C---:B------:R-:W-:Y:S01]  /*03f0*/  VIADD R7, R2.reuse, 0x1 ;  /* 0x0000000102077836 */ /* 0x040fe20000000000 */
[----:B0-----:R-:W-:-:S04]  /*0400*/  IADD3 R4, P0, PT, R2, UR4, RZ ;  /* 0x0000000402047c10 */ /* 0x001fc8000ff1e0ff */
[C---:B------:R-:W-:Y:S02]  /*0410*/  IADD3 R6, P1, PT, R7.reuse, UR4, RZ ;  /* 0x0000000407067c10 */ /* 0x040fe4000ff3e0ff */
[C---:B------:R-:W-:Y:S01]  /*0420*/  LEA.HI.X.SX32 R5, R2.reuse, UR5, 0x1, P0 ;  /* 0x0000000502057c11 */ /* 0x040fe200080f0eff */
[----:B------:R-:W-:Y:S01]  /*0430*/  VIADD R2, R2, 0x2 ;  /* 0x0000000202027836 */ /* 0x000fe20000000000 */
[----:B------:R-:W-:Y:S02]  /*0440*/  LEA.HI.X.SX32 R7, R7, UR5, 0x1, P1 ;  /* 0x0000000507077c11 */ /* 0x000fe400088f0eff */
[----:B------:R-:W-:Y:S01]  /*0450*/  PLOP3.LUT P0, PT, PT, PT, PT, 0x8, 0x80 ;  /* 0x000000000080781c */ /* 0x000fe20003f0e170 */
[----:B-----5:R0:W-:Y:S04]  /*0460*/  STG.E.U8 desc[UR6][R4.64], R13 ;  /* 0x0000000d04007986 */ /* 0x0201e8000c101106 */
[----:B------:R0:W-:Y:S08]  /*0470*/  STG.E.U8 desc[UR6][R6.64], R13 ;  /* 0x0000000d06007986 */ /* 0x0001f0000c101106 */
.L_x_6:
[----:B------:R-:W-:Y:S05]  /*0480*/  BSYNC.RECONVERGENT B1 ;  /* 0x0000000000017941 */ /* 0x000fea0003800200 */
.L_x_5:
[----:B------:R-:W-:-:S13]  /*0490*/  ISETP.LT.OR P0, PT, R2, R15, P0 ;  /* 0x0000000f0200720c */ /* 0x000fda0000701670 */
[----:B0-----:R-:W0:Y:S02]  /*04a0*/  @P0 LDC.64 R4, c[0x0][0x388] ;  /* 0x0000e200ff040b82 */ /* 0x001e240000000a00 */
[----:B0-----:R-:W-:-:S04]  /*04b0*/  @P0 IADD3 R4, P1, PT, R2, R4, RZ ;  /* 0x0000000402040210 */ /* 0x001fc80007f3e0ff */
[----:B------:R-:W-:-:S05]  /*04c0*/  @P0 LEA.HI.X.SX32 R5, R2, R5, 0x1, P1 ;  /* 0x0000000502050211 */ /* 0x000fca00008f0eff */
[----:B-----5:R0:W-:Y:S04]  /*04d0*/  @P0 STG.E.U8 desc[UR6][R4.64], R13 ;  /* 0x0000000d04000986 */ /* 0x0201e8000c101106 */
.L_x_1:
[----:B--2---:R-:W-:Y:S05]  /*04e0*/  BSYNC.RECONVERGENT B0 ;  /* 0x0000000000007941 */ /* 0x004fea0003800200 */
.L_x_0:
[----:B------:R-:W1:Y:S01]  /*04f0*/  LDCU.64 UR4, c[0x0][0x3a0] ;  /* 0x00007400ff0477ac */ /* 0x000e620008000a00 */
[----:B------:R-:W-:-:S04]  /*0500*/  IMAD.IADD R8, R3, 0x1, R0 ;  /* 0x0000000103087824 */ /* 0x000fc800078e0200 */
[--C-:B------:R-:W-:Y:S01]  /*0510*/  IMAD.MOV.U32 R0, RZ, RZ, R8.reuse ;  /* 0x000000ffff007224 */ /* 0x100fe200078e0008 */
[----:B------:R-:W-:Y:S02]  /*0520*/  SHF.R.S32.HI R9, RZ, 0x1f, R8 ;  /* 0x0000001fff097819 */ /* 0x000fe40000011408 */
[----:B-1----:R-:W-:-:S04]  /*0530*/  ISETP.GE.U32.AND P0, PT, R8, UR4, PT ;  /* 0x0000000408007c0c */ /* 0x002fc8000bf06070 */
[----:B------:R-:W-:-:S13]  /*0540*/  ISETP.GE.U32.AND.EX P0, PT, R9, UR5, PT, P0 ;  /* 0x0000000509007c0c */ /* 0x000fda000bf06100 */
[----:B------:R-:W-:Y:S05]  /*0550*/  @!P0 BRA `(.L_x_7) ;  /* 0xfffffff800e88947 */ /* 0x000fea000383ffff */
[----:B------:R-:W-:Y:S05]  /*0560*/  EXIT ;  /* 0x000000000000794d */ /* 0x000fea0003800000 */
.L_x_8:
[----:B------:R-:W-:-:S00]  /*0570*/  BRA `(.L_x_8) ;  /* 0xfffffffc00fc7947 */ /* 0x000fc0000383ffff */
[----:B------:R-:W-:-:S00]  /*0580*/  NOP ;  /* 0x0000000000007918 */ /* 0x000fc00000000000 */
[----:B------:R-:W-:-:S00]  /*0590*/  NOP ;  /* 0x0000000000007918 */ /* 0x000fc00000000000 */
[----:B------:R-:W-:-:S00]  /*05a0*/  NOP ;  /* 0x0000000000007918 */ /* 0x000fc00000000000 */
[----:B------:R-:W-:-:S00]  /*05b0*/  NOP ;  /* 0x0000000000007918 */ /* 0x000fc00000000000 */
[----:B------:R-:W-:-:S00]  /*05c0*/  NOP ;  /* 0x0000000000007918 */ /* 0x000fc00000000000 */
[----:B------:R-:W-:-:S00]  /*05d0*/  NOP ;  /* 0x0000000000007918 */ /* 0x000fc00000000000 */
[----:B------:R-:W-:-:S00]  /*05e0*/  NOP ;  /* 0x0000000000007918 */ /* 0x000fc00000000000 */
[----:B------:R-:W-:-:S00]  /*05f0*/  NOP ;  /* 0x0000000000007918 */ /* 0x000fc00000000000 */
.L_x_27:


//--------------------- .text._Z7scatterPjS_PhS0_S_ --------------------------
	.section	.text._Z7scatterPjS_PhS0_S_,"ax",@progbits
	.align	128
        .global         _Z7scatterPjS_PhS0_S_
        .type           _Z7scatterPjS_PhS0_S_,@function
        .size           _Z7scatterPjS_PhS0_S_,(.L_x_28 - _Z7scatterPjS_PhS0_S_)
        .other          _Z7scatterPjS_PhS0_S_,@"STO_CUDA_ENTRY STV_DEFAULT"
_Z7scatterPjS_PhS0_S_:
.text._Z7scatterPjS_PhS0_S_:
[----:B------:R-:W-:Y:S08]  /*0000*/  LDC R1, c[0x0][0x37c] ;  /* 0x0000df00ff017b82 */ /* 0x000ff00000000800 */
[----:B------:R-:W0:Y:S01]  /*0010*/  LDC.64 R4, c[0x0][0x388] ;  /* 0x0000e200ff047b82 */ /* 0x000e220000000a00 */
[----:B------:R-:W0:Y:S02]  /*0020*/  LDCU.64 UR4, c[0x0][0x358] ;  /* 0x00006b00ff0477ac */ /* 0x000e240008000a00 */
[----:B0-----:R-:W2:Y:S05]  /*0030*/  LDG.E R0, desc[UR4][R4.64] ;  /* 0x0000000404007981 */ /* 0x001eaa000c1e1900 */
[----:B------:R-:W0:Y:S01]  /*0040*/  S2UR UR6, SR_CTAID.X ;  /* 0x00000000000679c3 */ /* 0x000e220000002500 */
[----:B------:R-:W0:Y:S07]  /*0050*/  S2R R3, SR_TID.X ;  /* 0x0000000000037919 */ /* 0x000e2e0000002100 */
[----:B------:R-:W0:Y:S01]  /*0060*/  LDC R2, c[0x0][0x360] ;  /* 0x0000d800ff027b82 */ /* 0x000e220000000800 */
[----:B------:R-:W1:Y:S01]  /*0070*/  LDCU UR7, c[0x0][0x370] ;  /* 0x00006e00ff0777ac */ /* 0x000e620008000800 */
[----:B0-----:R-:W-:-:S02]  /*0080*/  IMAD R3, R2, UR6, R3 ;  /* 0x0000000602037c24 */ /* 0x001fc4000f8e0203 */
[----:B-1----:R-:W-:-:S03]  /*0090*/  IMAD R2, R2, UR7, RZ ;  /* 0x0000000702027c24 */ /* 0x002fc6000f8e02ff */
[----:B--2---:R-:W-:-:S13]  /*00a0*/  ISETP.GE.AND P0, PT, R3, R0, PT ;  /* 0x000000000300720c */ /* 0x004fda0003f06270 */
[----:B------:R-:W-:Y:S05]  /*00b0*/  @P0 EXIT ;  /* 0x000000000000094d */ /* 0x000fea0003800000 */
[----:B------:R-:W0:Y:S01]  /*00c0*/  I2F.U32.RP R9, R2 ;  /* 0x0000000200097306 */ /* 0x000e220000209000 */
[C---:B------:R-:W-:Y:S01]  /*00d0*/  IMAD.IADD R7, R2.reuse, 0x1, R3 ;  /* 0x0000000102077824 */ /* 0x040fe200078e0203 */
[----:B------:R-:W-:Y:S01]  /*00e0*/  ISETP.NE.U32.AND P2, PT, R2, RZ, PT ;  /* 0x000000ff0200720c */ /* 0x000fe20003f45070 */
[----:B------:R-:W-:Y:S01]  /*00f0*/  IMAD.MOV R11, RZ, RZ, -R2 ;  /* 0x000000ffff0b7224 */ /* 0x000fe200078e0a02 */
[----:B------:R-:W1:Y:S01]  /*0100*/  LDCU.128 UR8, c[0x0][0x390] ;  /* 0x00007200ff0877ac */ /* 0x000e620008000c00 */
[----:B------:R-:W-:Y:S01]  /*0110*/  BSSY.RECONVERGENT B0, `(.L_x_9) ;  /* 0x0000030000007945 */ /* 0x000fe20003800200 */
[----:B------:R-:W-:Y:S02]  /*0120*/  ISETP.GE.AND P0, PT, R7, R0, PT ;  /* 0x000000000700720c */ /* 0x000fe40003f06270 */
[----:B------:R-:W-:Y:S02]  /*0130*/  VIMNMX R6, PT, PT, R0, R7, !PT ;  /* 0x0000000700067248 */ /* 0x000fe40007fe0100 */
[----:B------:R-:W-:-:S04]  /*0140*/  SEL R8, RZ, 0x1, P0 ;  /* 0x00000001ff087807 */ /* 0x000fc80000000000 */
[----:B------:R-:W-:Y:S01]  /*0150*/  IADD3 R7, PT, PT, R6, -R7, -R8 ;  /* 0x8000000706077210 */ /* 0x000fe20007ffe808 */
[----:B0-----:R-:W0:Y:S02]  /*0160*/  MUFU.RCP R9, R9 ;  /* 0x0000000900097308 */ /* 0x001e240000001000 */
[----:B0-----:R-:W-:-:S06]  /*0170*/  VIADD R4, R9, 0xffffffe ;  /* 0x0ffffffe09047836 */ /* 0x001fcc0000000000 */
[----:B------:R0:W2:Y:S02]  /*0180*/  F2I.FTZ.U32.TRUNC.NTZ R5, R4 ;  /* 0x0000000400057305 */ /* 0x0000a4000021f000 */
[----:B0-----:R-:W-:Y:S02]  /*0190*/  IMAD.MOV.U32 R4, RZ, RZ, RZ ;  /* 0x000000ffff047224 */ /* 0x001fe400078e00ff */
[----:B--2---:R-:W-:-:S04]  /*01a0*/  IMAD R11, R11, R5, RZ ;  /* 0x000000050b0b7224 */ /* 0x004fc800078e02ff */
[----:B------:R-:W-:-:S06]  /*01b0*/  IMAD.HI.U32 R10, R5, R11, R4 ;  /* 0x0000000b050a7227 */ /* 0x000fcc00078e0004 */
[----:B------:R-:W-:-:S04]  /*01c0*/  IMAD.HI.U32 R5, R10, R7, RZ ;  /* 0x000000070a057227 */ /* 0x000fc800078e00ff */
[----:B------:R-:W-:-:S04]  /*01d0*/  IMAD.MOV R4, RZ, RZ, -R5 ;  /* 0x000000ffff047224 */ /* 0x000fc800078e0a05 */
[----:B------:R-:W-:-:S05]  /*01e0*/  IMAD R7, R2, R4, R7 ;  /* 0x0000000402077224 */ /* 0x000fca00078e0207 */
[----:B------:R-:W-:-:S13]  /*01f0*/  ISETP.GE.U32.AND P0, PT, R7, R2, PT ;  /* 0x000000020700720c */ /* 0x000fda0003f06070 */
[----:B------:R-:W-:Y:S01]  /*0200*/  @P0 IADD3 R7, PT, PT, -R2, R7, RZ ;  /* 0x0000000702070210 */ /* 0x000fe20007ffe1ff */
[----:B------:R-:W-:-:S03]  /*0210*/  @P0 VIADD R5, R5, 0x1 ;  /* 0x0000000105050836 */ /* 0x000fc60000000000 */
[----:B------:R-:W-:-:S13]  /*0220*/  ISETP.GE.U32.AND P1, PT, R7, R2, PT ;  /* 0x000000020700720c */ /* 0x000fda0003f26070 */
[----:B------:R-:W-:Y:S01]  /*0230*/  @P1 VIADD R5, R5, 0x1 ;  /* 0x0000000105051836 */ /* 0x000fe20000000000 */
[----:B------:R-:W-:-:S05]  /*0240*/  @!P2 LOP3.LUT R5, RZ, R2, RZ, 0x33, !PT ;  /* 0x00000002ff05a212 */ /* 0x000fca00078e33ff */
[----:B------:R-:W-:-:S05]  /*0250*/  IMAD.IADD R7, R8, 0x1, R5 ;  /* 0x0000000108077824 */ /* 0x000fca00078e0205 */
[C---:B------:R-:W-:Y:S02]  /*0260*/  LOP3.LUT R4, R7.reuse, 0x3, RZ, 0xc0, !PT ;  /* 0x0000000307047812 */ /* 0x040fe400078ec0ff */
[----:B------:R-:W-:Y:S02]  /*0270*/  ISETP.GE.U32.AND P0, PT, R7, 0x3, PT ;  /* 0x000000030700780c */ /* 0x000fe40003f06070 */
[----:B------:R-:W-:-:S13]  /*0280*/  ISETP.NE.AND P1, PT, R4, 0x3, PT ;  /* 0x000000030400780c */ /* 0x000fda0003f25270 */
[----:B-1----:R-:W-:Y:S05]  /*0290*/  @!P1 BRA `(.L_x_10) ;  /* 0x00000000005c9947 */ /* 0x002fea0003800000 */
[----:B------:R-:W0:Y:S01]  /*02a0*/  LDC.64 R8, c[0x0][0x380] ;  /* 0x0000e000ff087b82 */ /* 0x000e220000000a00 */
[----:B------:R-:W-:-:S07]  /*02b0*/  VIADD R7, R7, 0x1 ;  /* 0x0000000107077836 */ /* 0x000fce0000000000 */
[----:B------:R-:W1:Y:S01]  /*02c0*/  LDC.64 R4, c[0x0][0x3a0] ;  /* 0x0000e800ff047b82 */ /* 0x000e620000000a00 */
[----:B0-----:R-:W-:Y:S02]  /*02d0*/  IADD3 R6, P1, PT, R8, 0x4, RZ ;  /* 0x0000000408067810 */ /* 0x001fe40007f3e0ff */
[----:B------:R-:W-:Y:S02]  /*02e0*/  LOP3.LUT R8, R7, 0x3, RZ, 0xc0, !PT ;  /* 0x0000000307087812 */ /* 0x000fe400078ec0ff */
[----:B------:R-:W-:-:S03]  /*02f0*/  IADD3.X R7, PT, PT, RZ, R9, RZ, P1, !PT ;  /* 0x00000009ff077210 */ /* 0x000fc60000ffe4ff */
[----:B------:R-:W-:-:S07]  /*0300*/  IMAD.MOV R16, RZ, RZ, -R8 ;  /* 0x000000ffff107224 */ /* 0x000fce00078e0a08 */
.L_x_11:
[----:B------:R-:W-:-:S05]  /*0310*/  IMAD.WIDE R10, R3, 0x4, R6 ;  /* 0x00000004030a7825 */ /* 0x000fca00078e0206 */
[----:B0-----:R-:W2:Y:S04]  /*0320*/  LDG.E R8, desc[UR4][R10.64+-0x4] ;  /* 0xfffffc040a087981 */ /* 0x001ea8000c1e1900 */
[----:B------:R-:W3:Y:S01]  /*0330*/  LDG.E R9, desc[UR4][R10.64] ;  /* 0x000000040a097981 */ /* 0x000ee2000c1e1900 */
[----:B--2---:R-:W-:-:S04]  /*0340*/  IADD3 R12, P1, PT, R8, UR8, RZ ;  /* 0x00000008080c7c10 */ /* 0x004fc8000ff3e0ff */
[----:B------:R-:W-:-:S06]  /*0350*/  LEA.HI.X.SX32 R13, R8, UR9, 0x1, P1 ;  /* 0x00000009080d7c11 */ /* 0x000fcc00088f0eff */
[----:B------:R-:W2:Y:S01]  /*0360*/  LDG.E.U8 R13, desc[UR4][R12.64] ;  /* 0x000000040c0d7981 */ /* 0x000ea2000c1e1100 */
[----:B------:R-:W-:Y:S01]  /*0370*/  IADD3 R14, P1, PT, R3, UR10, RZ ;  /* 0x0000000a030e7c10 */ /* 0x000fe2000ff3e0ff */
[----:B---3--:R-:W-:Y:S02]  /*0380*/  IMAD.IADD R17, R9, 0x1, -R8 ;  /* 0x0000000109117824 */ /* 0x008fe400078e0a08 */
[C---:B-1----:R-:W-:Y:S01]  /*0390*/  IMAD.WIDE R8, R3.reuse, 0x4, R4 ;  /* 0x0000000403087825 */ /* 0x042fe200078e0204 */
[----:B------:R-:W-:-:S03]  /*03a0*/  LEA.HI.X.SX32 R15, R3, UR11, 0x1, P1 ;  /* 0x0000000b030f7c11 */ /* 0x000fc600088f0eff */
[----:B------:R-:W-:-:S05]  /*03b0*/  VIADD R16, R16, 0x1 ;  /* 0x0000000110107836 */ /* 0x000fca0000000000 */
[----:B------:R-:W-:Y:S01]  /*03c0*/  ISETP.NE.AND P1, PT, R16, RZ, PT ;  /* 0x000000ff1000720c */ /* 0x000fe20003f25270 */
[----:B------:R-:W-:Y:S01]  /*03d0*/  IMAD.IADD R3, R2, 0x1, R3 ;  /* 0x0000000102037824 */ /* 0x000fe200078e0203 */
[----:B--2---:R0:W-:Y:S04]  /*03e0*/  STG.E.U8 desc[UR4][R14.64], R13 ;  /* 0x0000000d0e007986 */ /* 0x0041e8000c101104 */
[----:B------:R0:W-:Y:S07]  /*03f0*/  STG.E desc[UR4][R8.64], R17 ;  /* 0x0000001108007986 */ /* 0x0001ee000c101904 */
[----:B------:R-:W-:Y:S05]  /*0400*/  @P1 BRA `(.L_x_11) ;  /* 0xfffffffc00c01947 */ /* 0x000fea000383ffff */
.L_x_10:
[----:B------:R-:W-:Y:S05]  /*0410*/  BSYNC.RECONVERGENT B0 ;  /* 0x0000000000007941 */ /* 0x000fea0003800200 */
.L_x_9:
[----:B------:R-:W-:Y:S05]  /*0420*/  @!P0 EXIT ;  /* 0x000000000000894d */ /* 0x000fea0003800000 */
[----:B------:R-:W1:Y:S01]  /*0430*/  LDC.64 R4, c[0x0][0x3a0] ;  /* 0x0000e800ff047b82 */ /* 0x000e620000000a00 */
[----:B0-----:R-:W-:Y:S01]  /*0440*/  SHF.R.S32.HI R8, RZ, 0x1f, R2 ;  /* 0x0000001fff087819 */ /* 0x001fe20000011402 */
[----:B------:R-:W0:Y:S06]  /*0450*/  LDCU.128 UR8, c[0x0][0x390] ;  /* 0x00007200ff0877ac */ /* 0x000e2c0008000c00 */
[----:B------:R-:W2:Y:S02]  /*0460*/  LDC.64 R6, c[0x0][0x380] ;  /* 0x0000e000ff067b82 */ /* 0x000ea40000000a00 */
.L_x_12:
[----:B--2---:R-:W-:-:S05]  /*0470*/  IMAD.WIDE R16, R3, 0x4, R6 ;  /* 0x0000000403107825 */ /* 0x004fca00078e0206 */
[----:B---3--:R-:W0:Y:S04]  /*0480*/  LDG.E R9, desc[UR4][R16.64] ;  /* 0x0000000410097981 */ /* 0x008e28000c1e1900 */
[----:B------:R-:W2:Y:S01]  /*0490*/  LDG.E R12, desc[UR4][R16.64+0x4] ;  /* 0x00000404100c7981 */ /* 0x000ea2000c1e1900 */
[----:B0-----:R-:W-:-:S04]  /*04a0*/  IADD3 R18, P0, PT, R9, UR8, RZ ;  /* 0x0000000809127c10 */ /* 0x001fc8000ff1e0ff */
[----:B------:R-:W-:-:S05]  /*04b0*/  LEA.HI.X.SX32 R19, R9, UR9, 0x1, P0 ;  /* 0x0000000909137c11 */ /* 0x000fca00080f0eff */
[----:B------:R-:W3:Y:S01]  /*04c0*/  LDG.E.U8 R23, desc[UR4][R18.64] ;  /* 0x0000000412177981 */ /* 0x000ee2000c1e1100 */
[C---:B------:R-:W-:Y:S01]  /*04d0*/  IADD3 R10, P0, PT, R3.reuse, UR10, RZ ;  /* 0x0000000a030a7c10 */ /* 0x040fe2000ff1e0ff */
[----:B-1----:R-:W-:Y:S01]  /*04e0*/  IMAD.WIDE R14, R3, 0x4, R4 ;  /* 0x00000004030e7825 */ /* 0x002fe200078e0204 */
[----:B--2---:R-:W-:Y:S02]  /*04f0*/  IADD3 R9, PT, PT, -R9, R12, RZ ;  /* 0x0000000c09097210 */ /* 0x004fe40007ffe1ff */
[----:B------:R-:W-:Y:S01]  /*0500*/  LEA.HI.X.SX32 R11, R3, UR11, 0x1, P0 ;  /* 0x0000000b030b7c11 */ /* 0x000fe200080f0eff */
[----:B------:R-:W-:-:S04]  /*0510*/  IMAD.WIDE R12, R2, 0x4, R16 ;  /* 0x00000004020c7825 */ /* 0x000fc800078e0210 */
[----:B---3--:R0:W-:Y:S04]  /*0520*/  STG.E.U8 desc[UR4][R10.64], R23 ;  /* 0x000000170a007986 */ /* 0x0081e8000c101104 */
[----:B------:R1:W-:Y:S04]  /*0530*/  STG.E desc[UR4][R14.64], R9 ;  /* 0x000000090e007986 */ /* 0x0003e8000c101904 */
[----:B------:R-:W2:Y:S04]  /*0540*/  LDG.E R22, desc[UR4][R12.64] ;  /* 0x000000040c167981 */ /* 0x000ea8000c1e1900 */
[----:B------:R-:W3:Y:S01]  /*0550*/  LDG.E R19, desc[UR4][R12.64+0x4] ;  /* 0x000004040c137981 */ /* 0x000ee2000c1e1900 */
[----:B--2---:R-:W-:-:S04]  /*0560*/  IADD3 R20, P0, PT, R22, UR8, RZ ;  /* 0x0000000816147c10 */ /* 0x004fc8000ff1e0ff */
[----:B------:R-:W-:-:S06]  /*0570*/  LEA.HI.X.SX32 R21, R22, UR9, 0x1, P0 ;  /* 0x0000000916157c11 */ /* 0x000fcc00080f0eff */
[----:B------:R-:W2:Y:S01]  /*0580*/  LDG.E.U8 R21, desc[UR4][R20.64] ;  /* 0x0000000414157981 */ /* 0x000ea2000c1e1100 */
[C---:B------:R-:W-:Y:S01]  /*0590*/  IADD3 R16, P0, PT, R2.reuse, R10, RZ ;  /* 0x0000000a02107210 */ /* 0x040fe20007f1e0ff */
[----:B---3--:R-:W-:Y:S02]  /*05a0*/  IMAD.IADD R25, R19, 0x1, -R22 ;  /* 0x0000000113197824 */ /* 0x008fe400078e0a16 */
[----:B------:R-:W-:-:S04]  /*05b0*/  IMAD.WIDE R18, R2, 0x4, R14 ;  /* 0x0000000402127825 */ /* 0x000fc800078e020e */
[----:B------:R-:W-:Y:S02]  /*05c0*/  IMAD.X R17, R8, 0x1, R11, P0 ;  /* 0x0000000108117824 */ /* 0x000fe400000e060b */
[----:B0-----:R-:W-:-:S03]  /*05d0*/  IMAD.WIDE R10, R2, 0x4, R12 ;  /* 0x00000004020a7825 */ /* 0x001fc600078e020c */
[----:B--2---:R0:W-:Y:S04]  /*05e0*/  STG.E.U8 desc[UR4][R16.64], R21 ;  /* 0x0000001510007986 */ /* 0x0041e8000c101104 */
[----:B------:R2:W-:Y:S04]  /*05f0*/  STG.E desc[UR4][R18.64], R25 ;  /* 0x0000001912007986 */ /* 0x0005e8000c101904 */
[----:B-1----:R-:W3:Y:S04]  /*0600*/  LDG.E R9, desc[UR4][R10.64] ;  /* 0x000000040a097981 */ /* 0x002ee8000c1e1900 */
[----:B------:R-:W4:Y:S01]  /*0610*/  LDG.E R14, desc[UR4][R10.64+0x4] ;  /* 0x000004040a0e7981 */ /* 0x000f22000c1e1900 */
[----:B---3--:R-:W-:-:S04]  /*0620*/  IADD3 R22, P0, PT, R9, UR8, RZ ;  /* 0x0000000809167c10 */ /* 0x008fc8000ff1e0ff */
[----:B------:R-:W-:-:S06]  /*0630*/  LEA.HI.X.SX32 R23, R9, UR9, 0x1, P0 ;  /* 0x0000000909177c11 */ /* 0x000fcc00080f0eff */
[----:B------:R-:W3:Y:S01]  /*0640*/  LDG.E.U8 R23, desc[UR4][R22.64] ;  /* 0x0000000416177981 */ /* 0x000ee2000c1e1100 */
[----:B------:R-:W-:Y:S01]  /*0650*/  IADD3 R12, P0, PT, R2, R16, RZ ;  /* 0x00000010020c7210 */ /* 0x000fe20007f1e0ff */
[----:B----4-:R-:W-:Y:S02]  /*0660*/  IMAD.IADD R9, R14, 0x1, -R9 ;  /* 0x000000010e097824 */ /* 0x010fe400078e0a09 */
[----:B------:R-:W-:-:S04]  /*0670*/  IMAD.WIDE R14, R2, 0x4, R18 ;  /* 0x00000004020e7825 */ /* 0x000fc800078e0212 */
[----:B------:R-:W-:Y:S02]  /*0680*/  IMAD.X R13, R8, 0x1, R17, P0 ;  /* 0x00000001080d7824 */ /* 0x000fe400000e0611 */
[----:B0-----:R-:W-:-:S03]  /*0690*/  IMAD.WIDE R16, R2, 0x4, R10 ;  /* 0x0000000402107825 */ /* 0x001fc600078e020a */
[----:B---3--:R3:W-:Y:S04]  /*06a0*/  STG.E.U8 desc[UR4][R12.64], R23 ;  /* 0x000000170c007986 */ /* 0x0087e8000c101104 */
[----:B------:R3:W-:Y:S04]  /*06b0*/  STG.E desc[UR4][R14.64], R9 ;  /* 0x000000090e007986 */ /* 0x0007e8000c101904 */
[----:B------:R-:W2:Y:S04]  /*06c0*/  LDG.E R24, desc[UR4][R16.64] ;  /* 0x0000000410187981 */ /* 0x000ea8000c1e1900 */
[----:B------:R-:W4:Y:S01]  /*06d0*/  LDG.E R11, desc[UR4][R16.64+0x4] ;  /* 0x00000404100b7981 */ /* 0x000f22000c1e1900 */
[----:B--2---:R-:W-:-:S04]  /*06e0*/  IADD3 R18, P0, PT, R24, UR8, RZ ;  /* 0x0000000818127c10 */ /* 0x004fc8000ff1e0ff */
[----:B------:R-:W-:-:S06]  /*06f0*/  LEA.HI.X.SX32 R19, R24, UR9, 0x1, P0 ;  /* 0x0000000918137c11 */ /* 0x000fcc00080f0eff */
[----:B------:R-:W2:Y:S01]  /*0700*/  LDG.E.U8 R19, desc[UR4][R18.64] ;  /* 0x0000000412137981 */ /* 0x000ea2000c1e1100 */
[C---:B------:R-:W-:Y:S01]  /*0710*/  IADD3 R20, P0, PT, R2.reuse, R12, RZ ;  /* 0x0000000c02147210 */ /* 0x040fe20007f1e0ff */
[----:B----4-:R-:W-:Y:S02]  /*0720*/  IMAD.IADD R25, R11, 0x1, -R24 ;  /* 0x000000010b197824 */ /* 0x010fe400078e0a18 */
[----:B------:R-:W-:Y:S01]  /*0730*/  IMAD.WIDE R10, R2, 0x4, R14 ;  /* 0x00000004020a7825 */ /* 0x000fe200078e020e */
[----:B------:R-:W-:-:S03]  /*0740*/  IADD3.X R21, PT, PT, R8, R13, RZ, P0, !PT ;  /* 0x0000000d08157210 */ /* 0x000fc600007fe4ff */
[----:B------:R-:W-:-:S05]  /*0750*/  IMAD R3, R2, 0x4, R3 ;  /* 0x0000000402037824 */ /* 0x000fca00078e0203 */
[----:B------:R-:W-:Y:S01]  /*0760*/  ISETP.GE.AND P0, PT, R3, R0, PT ;  /* 0x000000000300720c */ /* 0x000fe20003f06270 */
[----:B--2---:R3:W-:Y:S04]  /*0770*/  STG.E.U8 desc[UR4][R20.64], R19 ;  /* 0x0000001314007986 */ /* 0x0047e8000c101104 */
[----:B------:R3:W-:Y:S08]  /*0780*/  STG.E desc[UR4][R10.64], R25 ;  /* 0x000000190a007986 */ /* 0x0007f0000c101904 */
[----:B------:R-:W-:Y:S05]  /*0790*/  @!P0 BRA `(.L_x_12) ;  /* 0xfffffffc00348947 */ /* 0x000fea000383ffff */
[----:B------:R-:W-:Y:S05]  /*07a0*/  EXIT ;  /* 0x000000000000794d */ /* 0x000fea0003800000 */
.L_x_13:
        /* <DEDUP_REMOVED lines=13> */
.L_x_28:


//--------------------- .text._Z7compactPjS_S_m   --------------------------
	.section	.text._Z7compactPjS_S_m,"ax",@progbits
	.align	128
        .global         _Z7compactPjS_S_m
        .type           _Z7compactPjS_S_m,@function
        .size           _Z7compactPjS_S_m,(.L_x_29 - _Z7compactPjS_S_m)
        .other          _Z7compactPjS_S_m,@"STO_CUDA_ENTRY STV_DEFAULT"
_Z7compactPjS_S_m:
.text._Z7compactPjS_S_m:
[----:B------:R-:W-:Y:S01]  /*0000*/  LDC R1, c[0x0][0x37c] ;  /* 0x0000df00ff017b82 */ /* 0x000fe20000000800 */
[----:B------:R-:W0:Y:S07]  /*0010*/  S2R R13, SR_TID.X ;  /* 0x00000000000d7919 */ /* 0x000e2e0000002100 */
[----:B------:R-:W0:Y:S01]  /*0020*/  S2UR UR4, SR_CTAID.X ;  /* 0x00000000000479c3 */ /* 0x000e220000002500 */
[----:B------:R-:W1:Y:S01]  /*0030*/  LDCU.64 UR6, c[0x0][0x398] ;  /* 0x00007300ff0677ac */ /* 0x000e620008000a00 */
[----:B------:R-:W2:Y:S06]  /*0040*/  LDCU.64 UR10, c[0x0][0x358] ;  /* 0x00006b00ff0a77ac */ /* 0x000eac0008000a00 */
[----:B------:R-:W0:Y:S02]  /*0050*/  LDC R0, c[0x0][0x360] ;  /* 0x0000d800ff007b82 */ /* 0x000e240000000800 */
[----:B0-----:R-:W-:-:S05]  /*0060*/  IMAD R13, R0, UR4, R13 ;  /* 0x00000004000d7c24 */ /* 0x001fca000f8e020d */
[C---:B------:R-:W-:Y:S02]  /*0070*/  ISETP.NE.AND P1, PT, R13.reuse, RZ, PT ;  /* 0x000000ff0d00720c */ /* 0x040fe40003f25270 */
[----:B-1----:R-:W-:Y:S02]  /*0080*/  ISETP.GE.U32.AND P0, PT, R13, UR6, PT ;  /* 0x000000060d007c0c */ /* 0x002fe4000bf06070 */
[----:B------:R-:W-:-:S04]  /*0090*/  SHF.R.S32.HI R2, RZ, 0x1f, R13 ;  /* 0x0000001fff027819 */ /* 0x000fc8000001140d */
[----:B------:R-:W-:-:S05]  /*00a0*/  ISETP.GE.U32.AND.EX P0, PT, R2, UR7, PT, P0 ;  /* 0x0000000702007c0c */ /* 0x000fca000bf06100 */
[----:B------:R-:W2:Y:S02]  /*00b0*/  @!P1 LDC.64 R4, c[0x0][0x388] ;  /* 0x0000e200ff049b82 */ /* 0x000ea40000000a00 */
[----:B--2---:R0:W-:Y:S06]  /*00c0*/  @!P1 STG.E desc[UR10][R4.64], RZ ;  /* 0x000000ff04009986 */ /* 0x0041ec000c10190a */
[----:B------:R-:W-:Y:S05]  /*00d0*/  @P0 EXIT ;  /* 0x000000000000094d */ /* 0x000fea0003800000 */
[----:B------:R-:W1:Y:S01]  /*00e0*/  LDCU.64 UR8, c[0x0][0x380] ;  /* 0x00007000ff0877ac */ /* 0x000e620008000a00 */
[----:B------:R-:W-:Y:S01]  /*00f0*/  IMAD.MOV.U32 R10, RZ, RZ, R2 ;  /* 0x000000ffff0a7224 */ /* 0x000fe200078e0002 */
[----:B------:R-:W2:Y:S01]  /*0100*/  LDCU UR12, c[0x0][0x370] ;  /* 0x00006e00ff0c77ac */ /* 0x000ea20008000800 */
[----:B------:R-:W3:Y:S01]  /*0110*/  LDCU.64 UR14, c[0x0][0x380] ;  /* 0x00007000ff0e77ac */ /* 0x000ee20008000a00 */
[----:B------:R-:W4:Y:S01]  /*0120*/  LDCU.64 UR16, c[0x0][0x398] ;  /* 0x00007300ff1077ac */ /* 0x000f220008000a00 */
[----:B-1----:R-:W-:Y:S02]  /*0130*/  ULEA UR5, UP1, UR6, UR8, 0x2 ;  /* 0x0000000806057291 */ /* 0x002fe4000f8210ff */
[----:B------:R-:W-:Y:S02]  /*0140*/  UIADD3 UR8, UP0, UPT, UR6, -0x1, URZ ;  /* 0xffffffff06087890 */ /* 0x000fe4000ff1e0ff */
[----:B------:R-:W-:Y:S01]  /*0150*/  ULEA.HI.X UR6, UR6, UR9, UR7, 0x2, UP1 ;  /* 0x0000000906067291 */ /* 0x000fe200088f1407 */
[----:B--2---:R-:W-:Y:S01]  /*0160*/  IMAD R0, R0, UR12, RZ ;  /* 0x0000000c00007c24 */ /* 0x004fe2000f8e02ff */
[----:B------:R-:W-:Y:S01]  /*0170*/  UIADD3.X UR4, UPT, UPT, UR7, -0x1, URZ, UP0, !UPT ;  /* 0xffffffff07047890 */ /* 0x000fe200087fe4ff */
[----:B------:R-:W-:-:S03]  /*0180*/  IMAD.U32 R2, RZ, RZ, UR5 ;  /* 0x00000005ff027e24 */ /* 0x000fc6000f8e00ff */
[----:B---34-:R-:W-:-:S08]  /*0190*/  IMAD.U32 R3, RZ, RZ, UR6 ;  /* 0x00000006ff037e24 */ /* 0x018fd0000f8e00ff */
.L_x_14:
[----:B------:R-:W-:-:S04]  /*01a0*/  ISETP.NE.U32.AND P0, PT, R13, UR8, PT ;  /* 0x000000080d007c0c */ /* 0x000fc8000bf05070 */
[----:B------:R-:W-:-:S13]  /*01b0*/  ISETP.NE.AND.EX P0, PT, R10, UR4, PT, P0 ;  /* 0x000000040a007c0c */ /* 0x000fda000bf05300 */
[----:B------:R-:W2:Y:S01]  /*01c0*/  @!P0 LDG.E R7, desc[UR10][R2.64+-0x4] ;  /* 0xfffffc0a02078981 */ /* 0x000ea2000c1e1900 */
[----:B0-----:R-:W2:Y:S01]  /*01d0*/  @!P0 LDC.64 R4, c[0x0][0x388] ;  /* 0x0000e200ff048b82 */ /* 0x001ea20000000a00 */
[----:B------:R-:W-:Y:S02]  /*01e0*/  @!P0 VIADD R15, R13, 0x1 ;  /* 0x000000010d0f8836 */ /* 0x000fe40000000000 */
[----:B--2---:R-:W-:-:S05]  /*01f0*/  @!P0 IMAD.WIDE.U32 R4, R7, 0x4, R4 ;  /* 0x0000000407048825 */ /* 0x004fca00078e0004 */
[----:B------:R0:W-:Y:S04]  /*0200*/  @!P0 STG.E desc[UR10][R4.64], R15 ;  /* 0x0000000f04008986 */ /* 0x0001e8000c10190a */
[----:B------:R-:W2:Y:S01]  /*0210*/  @!P0 LDG.E R17, desc[UR10][R2.64+-0x4] ;  /* 0xfffffc0a02118981 */ /* 0x000ea2000c1e1900 */
[----:B------:R-:W2:Y:S01]  /*0220*/  @!P0 LDC.64 R6, c[0x0][0x390] ;  /* 0x0000e400ff068b82 */ /* 0x000ea20000000a00 */
[----:B------:R-:W-:-:S04]  /*0230*/  LEA R8, P1, R13, UR14, 0x2 ;  /* 0x0000000e0d087c11 */ /* 0x000fc8000f8210ff */
[----:B------:R-:W-:Y:S01]  /*0240*/  LEA.HI.X R9, R13, UR15, R10, 0x2, P1 ;  /* 0x0000000f0d097c11 */ /* 0x000fe200088f140a */
[----:B--2---:R-:W-:Y:S04]  /*0250*/  @!P0 STG.E desc[UR10][R6.64], R17 ;  /* 0x0000001106008986 */ /* 0x004fe8000c10190a */
[----:B------:R-:W2:Y:S04]  /*0260*/  LDG.E R19, desc[UR10][R8.64] ;  /* 0x0000000a08137981 */ /* 0x000ea8000c1e1900 */
[----:B------:R-:W2:Y:S02]  /*0270*/  LDG.E R10, desc[UR10][R8.64+-0x4] ;  /* 0xfffffc0a080a7981 */ /* 0x000ea4000c1e1900 */
[----:B--2---:R-:W-:-:S13]  /*0280*/  ISETP.NE.AND P0, PT, R19, R10, PT ;  /* 0x0000000a1300720c */ /* 0x004fda0003f05270 */
[----:B------:R-:W0:Y:S01]  /*0290*/  @P0 LDC.64 R10, c[0x0][0x388] ;  /* 0x0000e200ff0a0b82 */ /* 0x000e220000000a00 */
[----:B------:R-:W-:-:S04]  /*02a0*/  @P0 VIADD R19, R19, 0xffffffff ;  /* 0xffffffff13130836 */ /* 0x000fc80000000000 */
[----:B0-----:R-:W-:-:S05]  /*02b0*/  @P0 IMAD.WIDE.U32 R4, R19, 0x4, R10 ;  /* 0x0000000413040825 */ /* 0x001fca00078e000a */
[----:B------:R0:W-:Y:S02]  /*02c0*/  @P0 STG.E desc[UR10][R4.64], R13 ;  /* 0x0000000d04000986 */ /* 0x0001e4000c10190a */
[----:B0-----:R-:W-:-:S05]  /*02d0*/  IMAD.IADD R13, R0, 0x1, R13 ;  /* 0x00000001000d7824 */ /* 0x001fca00078e020d */
[----:B------:R-:W-:Y:S02]  /*02e0*/  ISETP.GE.U32.AND P0, PT, R13, UR16, PT ;  /* 0x000000100d007c0c */ /* 0x000fe4000bf06070 */
[----:B------:R-:W-:-:S04]  /*02f0*/  SHF.R.S32.HI R10, RZ, 0x1f, R13 ;  /* 0x0000001fff0a7819 */ /* 0x000fc8000001140d */
[----:B------:R-:W-:-:S13]  /*0300*/  ISETP.GE.U32.AND.EX P0, PT, R10, UR17, PT, P0 ;  /* 0x000000110a007c0c */ /* 0x000fda000bf06100 */
[----:B------:R-:W-:Y:S05]  /*0310*/  @!P0 BRA `(.L_x_14) ;  /* 0xfffffffc00a08947 */ /* 0x000fea000383ffff */
[----:B------:R-:W-:Y:S05]  /*0320*/  EXIT ;  /* 0x000000000000794d */ /* 0x000fea0003800000 */
.L_x_15:
        /* <DEDUP_REMOVED lines=13> */
.L_x_29:


//--------------------- .text._Z3addPjjS_         --------------------------
	.section	.text._Z3addPjjS_,"ax",@progbits
	.align	128
        .global         _Z3addPjjS_
        .type           _Z3addPjjS_,@function
        .size           _Z3addPjjS_,(.L_x_30 - _Z3addPjjS_)
        .other          _Z3addPjjS_,@"STO_CUDA_ENTRY STV_DEFAULT"
_Z3addPjjS_:
.text._Z3addPjjS_:
[----:B------:R-:W-:Y:S01]  /*0000*/  LDC R1, c[0x0][0x37c] ;  /* 0x0000df00ff017b82 */ /* 0x000fe20000000800 */
[----:B------:R-:W0:Y:S07]  /*0010*/  S2R R9, SR_CTAID.X ;  /* 0x0000000000097919 */ /* 0x000e2e0000002500 */
[----:B------:R-:W0:Y:S01]  /*0020*/  LDC.64 R2, c[0x0][0x390] ;  /* 0x0000e400ff027b82 */ /* 0x000e220000000a00 */
[----:B------:R-:W1:Y:S01]  /*0030*/  LDCU UR6, c[0x0][0x388] ;  /* 0x00007100ff0677ac */ /* 0x000e620008000800 */
[----:B------:R-:W1:Y:S01]  /*0040*/  S2R R0, SR_TID.X ;  /* 0x0000000000007919 */ /* 0x000e620000002100 */
[----:B------:R-:W2:Y:S05]  /*0050*/  LDCU.64 UR4, c[0x0][0x358] ;  /* 0x00006b00ff0477ac */ /* 0x000eaa0008000a00 */
[----:B------:R-:W3:Y:S01]  /*0060*/  LDC.64 R4, c[0x0][0x380] ;  /* 0x0000e000ff047b82 */ /* 0x000ee20000000a00 */
[----:B0-----:R-:W-:-:S04]  /*0070*/  IMAD.WIDE.U32 R2, R9, 0x4, R2 ;  /* 0x0000000409027825 */ /* 0x001fc800078e0002 */
[----:B-1----:R-:W-:Y:S02]  /*0080*/  IMAD R7, R9, UR6, R0 ;  /* 0x0000000609077c24 */ /* 0x002fe4000f8e0200 */
[----:B--2---:R-:W2:Y:S02]  /*0090*/  LDG.E R2, desc[UR4][R2.64] ;  /* 0x0000000402027981 */ /* 0x004ea4000c1e1900 */
[----:B---3--:R-:W-:-:S05]  /*00a0*/  IMAD.WIDE R4, R7, 0x4, R4 ;  /* 0x0000000407047825 */ /* 0x008fca00078e0204 */
[----:B------:R-:W2:Y:S02]  /*00b0*/  LDG.E R7, desc[UR4][R4.64] ;  /* 0x0000000404077981 */ /* 0x000ea4000c1e1900 */
[----:B--2---:R-:W-:-:S05]  /*00c0*/  IADD3 R7, PT, PT, R2, R7, RZ ;  /* 0x0000000702077210 */ /* 0x004fca0007ffe0ff */
[----:B------:R-:W-:Y:S01]  /*00d0*/  STG.E desc[UR4][R4.64], R7 ;  /* 0x0000000704007986 */ /* 0x000fe2000c101904 */
[----:B------:R-:W-:Y:S05]  /*00e0*/  EXIT ;  /* 0x000000000000794d */ /* 0x000fea0003800000 */
.L_x_16:
        /* <DEDUP_REMOVED lines=9> */
.L_x_30:


//--------------------- .text._Z12inclusiveAddPjjS_ --------------------------
	.section	.text._Z12inclusiveAddPjjS_,"ax",@progbits
	.align	128
        .global         _Z12inclusiveAddPjjS_
        .type           _Z12inclusiveAddPjjS_,@function
        .size           _Z12inclusiveAddPjjS_,(.L_x_31 - _Z12inclusiveAddPjjS_)
        .other          _Z12inclusiveAddPjjS_,@"STO_CUDA_ENTRY STV_DEFAULT"
_Z12inclusiveAddPjjS_:
.text._Z12inclusiveAddPjjS_:
[----:B------:R-:W-:Y:S01]  /*0000*/  LDC R1, c[0x0][0x37c] ;  /* 0x0000df00ff017b82 */ /* 0x000fe20000000800 */
[----:B------:R-:W0:Y:S01]  /*0010*/  S2R R9, SR_CTAID.X ;  /* 0x0000000000097919 */ /* 0x000e220000002500 */
[----:B------:R-:W1:Y:S06]  /*0020*/  LDCU UR6, c[0x0][0x388] ;  /* 0x00007100ff0677ac */ /* 0x000e6c0008000800 */
[----:B------:R-:W0:Y:S01]  /*0030*/  LDC.64 R2, c[0x0][0x390] ;  /* 0x0000e400ff027b82 */ /* 0x000e220000000a00 */
[----:B------:R-:W1:Y:S01]  /*0040*/  S2R R0, SR_TID.X ;  /* 0x0000000000007919 */ /* 0x000e620000002100 */
[----:B------:R-:W2:Y:S06]  /*0050*/  LDCU.64 UR4, c[0x0][0x358] ;  /* 0x00006b00ff0477ac */ /* 0x000eac0008000a00 */
[----:B------:R-:W3:Y:S01]  /*0060*/  LDC.64 R4, c[0x0][0x380] ;  /* 0x0000e000ff047b82 */ /* 0x000ee20000000a00 */
[----:B0-----:R-:W-:-:S04]  /*0070*/  IMAD.WIDE.U32 R2, R9, 0x4, R2 ;  /* 0x0000000409027825 */ /* 0x001fc800078e0002 */
[----:B-1----:R-:W-:Y:S02]  /*0080*/  IMAD R0, R9, UR6, R0 ;  /* 0x0000000609007c24 */ /* 0x002fe4000f8e0200 */
[----:B--2---:R-:W2:Y:S03]  /*0090*/  LDG.E R2, desc[UR4][R2.64+-0x4] ;  /* 0xfffffc0402027981 */ /* 0x004ea6000c1e1900 */
[----:B------:R-:W-:-:S05]  /*00a0*/  IADD3 R7, PT, PT, R0, -0x1, RZ ;  /* 0xffffffff00077810 */ /* 0x000fca0007ffe0ff */
[----:B---3--:R-:W-:-:S05]  /*00b0*/  IMAD.WIDE R4, R7, 0x4, R4 ;  /* 0x0000000407047825 */ /* 0x008fca00078e0204 */
[----:B------:R-:W2:Y:S02]  /*00c0*/  LDG.E R7, desc[UR4][R4.64] ;  /* 0x0000000404077981 */ /* 0x000ea4000c1e1900 */
[----:B--2---:R-:W-:-:S05]  /*00d0*/  IADD3 R7, PT, PT, R2, R7, RZ ;  /* 0x0000000702077210 */ /* 0x004fca0007ffe0ff */
[----:B------:R-:W-:Y:S01]  /*00e0*/  STG.E desc[UR4][R4.64], R7 ;  /* 0x0000000704007986 */ /* 0x000fe2000c101904 */
[----:B------:R-:W-:Y:S05]  /*00f0*/  EXIT ;  /* 0x000000000000794d */ /* 0x000fea0003800000 */
.L_x_17:
        /* <DEDUP_REMOVED lines=16> */
.L_x_31:


//--------------------- .text._Z4scanPjS_S_mb     --------------------------
	.section	.text._Z4scanPjS_S_mb,"ax",@progbits
	.align	128
        .global         _Z4scanPjS_S_mb
        .type           _Z4scanPjS_S_mb,@function
        .size           _Z4scanPjS_S_mb,(.L_x_32 - _Z4scanPjS_S_mb)
        .other          _Z4scanPjS_S_mb,@"STO_CUDA_ENTRY STV_DEFAULT"
_Z4scanPjS_S_mb:
.text._Z4scanPjS_S_mb:
[----:B------:R-:W-:Y:S01]  /*0000*/  LDC R1, c[0x0][0x37c] ;  /* 0x0000df00ff017b82 */ /* 0x000fe20000000800 */
[----:B------:R-:W0:Y:S07]  /*0010*/  S2R R9, SR_TID.X ;  /* 0x0000000000097919 */ /* 0x000e2e0000002100 */
[----:B------:R-:W1:Y:S01]  /*0020*/  LDC.64 R4, c[0x0][0x388] ;  /* 0x0000e200ff047b82 */ /* 0x000e620000000a00 */
[----:B------:R-:W2:Y:S01]  /*0030*/  LDCU.64 UR6, c[0x0][0x398] ;  /* 0x00007300ff0677ac */ /* 0x000ea20008000a00 */
[----:B------:R-:W2:Y:S01]  /*0040*/  S2R R10, SR_CTAID.X ;  /* 0x00000000000a7919 */ /* 0x000ea20000002500 */
[----:B------:R-:W3:Y:S01]  /*0050*/  LDCU.64 UR8, c[0x0][0x358] ;  /* 0x00006b00ff0877ac */ /* 0x000ee20008000a00 */
[----:B0-----:R-:W-:-:S04]  /*0060*/  IMAD.SHL.U32 R3, R9, 0x2, RZ ;  /* 0x0000000209037824 */ /* 0x001fc800078e00ff */
[----:B--2---:R-:W-:-:S04]  /*0070*/  IMAD R0, R10, UR6, R3 ;  /* 0x000000060a007c24 */ /* 0x004fc8000f8e0203 */
[----:B-1----:R-:W-:-:S05]  /*0080*/  IMAD.WIDE R4, R0, 0x4, R4 ;  /* 0x0000000400047825 */ /* 0x002fca00078e0204 */
[----:B---3--:R-:W2:Y:S04]  /*0090*/  LDG.E R6, desc[UR8][R4.64] ;  /* 0x0000000804067981 */ /* 0x008ea8000c1e1900 */
[----:B------:R-:W2:Y:S01]  /*00a0*/  LDG.E R7, desc[UR8][R4.64+0x4] ;  /* 0x0000040804077981 */ /* 0x000ea2000c1e1900 */
[----:B------:R-:W0:Y:S01]  /*00b0*/  S2UR UR5, SR_CgaCtaId ;  /* 0x00000000000579c3 */ /* 0x000e220000008800 */
[----:B------:R-:W-:Y:S01]  /*00c0*/  ISETP.NE.AND P1, PT, R9, RZ, PT ;  /* 0x000000ff0900720c */ /* 0x000fe20003f25270 */
[----:B------:R-:W-:Y:S01]  /*00d0*/  UMOV UR4, 0x400 ;  /* 0x0000040000047882 */ /* 0x000fe20000000000 */
[----:B------:R-:W-:Y:S02]  /*00e0*/  HFMA2 R8, -RZ, RZ, 0, 5.9604644775390625e-08 ;  /* 0x00000001ff087431 */ /* 0x000fe400000001ff */
[----:B------:R-:W-:-:S09]  /*00f0*/  VIADD R3, R3, 0x1 ;  /* 0x0000000103037836 */ /* 0x000fd20000000000 */
[----:B------:R-:W1:Y:S01]  /*0100*/  @!P1 LDC R11, c[0x0][0x398] ;  /* 0x0000e600ff0b9b82 */ /* 0x000e620000000800 */
[----:B0-----:R-:W-:Y:S02]  /*0110*/  ULEA UR4, UR5, UR4, 0x18 ;  /* 0x0000000405047291 */ /* 0x001fe4000f8ec0ff */
[----:B------:R-:W-:-:S04]  /*0120*/  USHF.R.U64 UR5, UR6, 0x1, UR7 ;  /* 0x0000000106057899 */ /* 0x000fc80008001207 */
[----:B------:R-:W-:Y:S01]  /*0130*/  LEA R2, R9, UR4, 0x3 ;  /* 0x0000000409027c11 */ /* 0x000fe2000f8e18ff */
[----:B------:R-:W-:-:S04]  /*0140*/  UISETP.GE.AND UP0, UPT, UR5, 0x1, UPT ;  /* 0x000000010500788c */ /* 0x000fc8000bf06270 */
[----:B--2---:R0:W-:Y:S05]  /*0150*/  STS.64 [R2], R6 ;  /* 0x0000000602007388 */ /* 0x0041ea0000000a00 */
[----:B-1----:R-:W-:Y:S05]  /*0160*/  BRA.U !UP0, `(.L_x_18) ;  /* 0x00000001083c7547 */ /* 0x002fea000b800000 */
[----:B------:R-:W-:-:S07]  /*0170*/  MOV R8, 0x1 ;  /* 0x0000000100087802 */ /* 0x000fce0000000f00 */
.L_x_19:
[----:B------:R-:W-:Y:S01]  /*0180*/  BAR.SYNC.DEFER_BLOCKING 0x0 ;  /* 0x0000000000007b1d */ /* 0x000fe20000010000 */
[----:B------:R-:W-:Y:S01]  /*0190*/  ISETP.GE.AND P0, PT, R9, UR5, PT ;  /* 0x0000000509007c0c */ /* 0x000fe2000bf06270 */
[----:B------:R-:W-:Y:S02]  /*01a0*/  UISETP.GT.U32.AND UP0, UPT, UR5, 0x1, UPT ;  /* 0x000000010500788c */ /* 0x000fe4000bf04070 */
[----:B------:R-:W-:-:S07]  /*01b0*/  USHF.R.U32.HI UR6, URZ, 0x1, UR5 ;  /* 0x00000001ff067899 */ /* 0x000fce0008011605 */
[----:B------:R-:W-:-:S03]  /*01c0*/  UMOV UR5, UR6 ;  /* 0x0000000600057c82 */ /* 0x000fc60008000000 */
[----:B-1----:R-:W-:-:S05]  /*01d0*/  @!P0 IMAD R4, R3, R8, RZ ;  /* 0x0000000803048224 */ /* 0x002fca00078e02ff */
[----:B------:R-:W-:-:S05]  /*01e0*/  @!P0 LEA R5, R4, UR4, 0x2 ;  /* 0x0000000404058c11 */ /* 0x000fca000f8e10ff */
[C---:B------:R-:W-:Y:S02]  /*01f0*/  @!P0 IMAD R4, R8.reuse, 0x4, R5 ;  /* 0x0000000408048824 */ /* 0x040fe400078e0205 */
[----:B------:R-:W-:Y:S01]  /*0200*/  @!P0 LDS R5, [R5+-0x4] ;  /* 0xfffffc0005058984 */ /* 0x000fe20000000800 */
[----:B------:R-:W-:-:S03]  /*0210*/  IMAD.SHL.U32 R8, R8, 0x2, RZ ;  /* 0x0000000208087824 */ /* 0x000fc600078e00ff */
[----:B0-----:R-:W0:Y:S02]  /*0220*/  @!P0 LDS R6, [R4+-0x4] ;  /* 0xfffffc0004068984 */ /* 0x001e240000000800 */
[----:B0-----:R-:W-:-:S05]  /*0230*/  @!P0 IADD3 R7, PT, PT, R5, R6, RZ ;  /* 0x0000000605078210 */ /* 0x001fca0007ffe0ff */
[----:B------:R1:W-:Y:S01]  /*0240*/  @!P0 STS [R4+-0x4], R7 ;  /* 0xfffffc0704008388 */ /* 0x0003e20000000800 */
[----:B------:R-:W-:Y:S05]  /*0250*/  BRA.U UP0, `(.L_x_19) ;  /* 0xfffffffd00c87547 */ /* 0x000fea000b83ffff */
.L_x_18:
[----:B------:R-:W-:Y:S01]  /*0260*/  BAR.SYNC.DEFER_BLOCKING 0x0 ;  /* 0x0000000000007b1d */ /* 0x000fe20000010000 */
[----:B0-----:R-:W-:-:S07]  /*0270*/  @!P1 LEA R6, R11, UR4, 0x2 ;  /* 0x000000040b069c11 */ /* 0x001fce000f8e10ff */
[----:B-1----:R-:W0:Y:S01]  /*0280*/  @!P1 LDC.64 R4, c[0x0][0x390] ;  /* 0x0000e400ff049b82 */ /* 0x002e220000000a00 */
[----:B------:R-:W1:Y:S01]  /*0290*/  LDCU.64 UR6, c[0x0][0x398] ;  /* 0x00007300ff0677ac */ /* 0x000e620008000a00 */
[----:B------:R-:W2:Y:S01]  /*02a0*/  @!P1 LDS R7, [R6+-0x4] ;  /* 0xfffffc0006079984 */ /* 0x000ea20000000800 */
[----:B-1----:R-:W-:-:S03]  /*02b0*/  UISETP.GE.U32.AND UP0, UPT, UR6, 0x2, UPT ;  /* 0x000000020600788c */ /* 0x002fc6000bf06070 */
[----:B------:R1:W-:Y:S01]  /*02c0*/  @!P1 STS [R6+-0x4], RZ ;  /* 0xfffffcff06009388 */ /* 0x0003e20000000800 */
[----:B------:R-:W-:Y:S01]  /*02d0*/  UISETP.GE.U32.AND.EX UP0, UPT, UR7, URZ, UPT, UP0 ;  /* 0x000000ff0700728c */ /* 0x000fe2000bf06100 */
[----:B0-----:R-:W-:-:S05]  /*02e0*/  @!P1 IMAD.WIDE.U32 R4, R10, 0x4, R4 ;  /* 0x000000040a049825 */ /* 0x001fca00078e0004 */
[----:B--2---:R1:W-:Y:S03]  /*02f0*/  @!P1 STG.E desc[UR8][R4.64], R7 ;  /* 0x0000000704009986 */ /* 0x0043e6000c101908 */
[----:B------:R-:W-:Y:S05]  /*0300*/  BRA.U !UP0, `(.L_x_20) ;  /* 0x0000000108447547 */ /* 0x000fea000b800000 */
[----:B------:R-:W0:Y:S01]  /*0310*/  LDCU.64 UR6, c[0x0][0x398] ;  /* 0x00007300ff0677ac */ /* 0x000e220008000a00 */
[----:B------:R-:W-:-:S05]  /*0320*/  UMOV UR5, 0x1 ;  /* 0x0000000100057882 */ /* 0x000fca0000000000 */
.L_x_21:
[----:B------:R-:W-:Y:S01]  /*0330*/  BAR.SYNC.DEFER_BLOCKING 0x0 ;  /* 0x0000000000007b1d */ /* 0x000fe20000010000 */
[----:B------:R-:W-:Y:S01]  /*0340*/  ISETP.GE.U32.AND P0, PT, R9, UR5, PT ;  /* 0x0000000509007c0c */ /* 0x000fe2000bf06070 */
[----:B------:R-:W-:Y:S01]  /*0350*/  USHF.L.U32 UR5, UR5, 0x1, URZ ;  /* 0x0000000105057899 */ /* 0x000fe200080006ff */
[----:B------:R-:W-:-:S03]  /*0360*/  SHF.R.U32.HI R8, RZ, 0x1, R8 ;  /* 0x00000001ff087819 */ /* 0x000fc60000011608 */
[----:B0-----:R-:W-:-:S04]  /*0370*/  UISETP.GE.U32.AND UP0, UPT, UR5, UR6, UPT ;  /* 0x000000060500728c */ /* 0x001fc8000bf06070 */
[----:B------:R-:W-:-:S04]  /*0380*/  UISETP.GE.U32.AND.EX UP0, UPT, URZ, UR7, UPT, UP0 ;  /* 0x00000007ff00728c */ /* 0x000fc8000bf06100 */
[----:B-1----:R-:W-:-:S05]  /*0390*/  @!P0 IMAD R4, R3, R8, RZ ;  /* 0x0000000803048224 */ /* 0x002fca00078e02ff */
[----:B--2---:R-:W-:-:S04]  /*03a0*/  @!P0 LEA R5, R4, UR4, 0x2 ;  /* 0x0000000404058c11 */ /* 0x004fc8000f8e10ff */
[----:B------:R-:W-:Y:S01]  /*03b0*/  @!P0 LEA R6, R8, R5, 0x2 ;  /* 0x0000000508068211 */ /* 0x000fe200078e10ff */
[----:B------:R-:W-:Y:S04]  /*03c0*/  @!P0 LDS R4, [R5+-0x4] ;  /* 0xfffffc0005048984 */ /* 0x000fe80000000800 */
[----:B------:R-:W0:Y:S02]  /*03d0*/  @!P0 LDS R7, [R6+-0x4] ;  /* 0xfffffc0006078984 */ /* 0x000e240000000800 */
[----:B0-----:R-:W-:Y:S02]  /*03e0*/  @!P0 IMAD.IADD R11, R4, 0x1, R7 ;  /* 0x00000001040b8824 */ /* 0x001fe400078e0207 */
[----:B------:R2:W-:Y:S04]  /*03f0*/  @!P0 STS [R5+-0x4], R7 ;  /* 0xfffffc0705008388 */ /* 0x0005e80000000800 */
[----:B------:R2:W-:Y:S01]  /*0400*/  @!P0 STS [R6+-0x4], R11 ;  /* 0xfffffc0b06008388 */ /* 0x0005e20000000800 */
[----:B------:R-:W-:Y:S05]  /*0410*/  BRA.U !UP0, `(.L_x_21) ;  /* 0xfffffffd08c47547 */ /* 0x000fea000b83ffff */
.L_x_20:
[----:B------:R-:W0:Y:S02]  /*0420*/  LDCU.U8 UR4, c[0x0][0x3a0] ;  /* 0x00007400ff0477ac */ /* 0x000e240008000000 */
[----:B0-----:R-:W-:Y:S01]  /*0430*/  UPRMT UR4, UR4, 0x8880, URZ ;  /* 0x0000888004047896 */ /* 0x001fe200080000ff */
[----:B------:R-:W-:Y:S05]  /*0440*/  BAR.SYNC.DEFER_BLOCKING 0x0 ;  /* 0x0000000000007b1d */ /* 0x000fea0000010000 */
[----:B------:R-:W-:-:S13]  /*0450*/  ISETP.NE.AND P0, PT, RZ, UR4, PT ;  /* 0x00000004ff007c0c */ /* 0x000fda000bf05270 */
[----:B-12---:R-:W0:Y:S01]  /*0460*/  @P0 LDC.64 R4, c[0x0][0x380] ;  /* 0x0000e000ff040b82 */ /* 0x006e220000000a00 */
[----:B------:R-:W1:Y:S01]  /*0470*/  @P0 LDS.64 R6, [R2] ;  /* 0x0000000002060984 */ /* 0x000e620000000a00 */
[----:B0-----:R-:W-:-:S05]  /*0480*/  @P0 IMAD.WIDE R4, R0, 0x4, R4 ;  /* 0x0000000400040825 */ /* 0x001fca00078e0204 */
[----:B-1----:R0:W-:Y:S04]  /*0490*/  @P0 STG.E desc[UR8][R4.64+-0x4], R6 ;  /* 0xfffffc0604000986 */ /* 0x0021e8000c101908 */
[----:B------:R0:W-:Y:S01]  /*04a0*/  @P0 STG.E desc[UR8][R4.64], R7 ;  /* 0x0000000704000986 */ /* 0x0001e2000c101908 */
[----:B------:R-:W-:Y:S05]  /*04b0*/  @P0 EXIT ;  /* 0x000000000000094d */ /* 0x000fea0003800000 */
[----:B------:R-:W1:Y:S01]  /*04c0*/  LDS.64 R2, [R2] ;  /* 0x0000000002027984 */ /* 0x000e620000000a00 */
[----:B0-----:R-:W0:Y:S02]  /*04d0*/  LDC.64 R4, c[0x0][0x380] ;  /* 0x0000e000ff047b82 */ /* 0x001e240000000a00 */
[----:B0-----:R-:W-:-:S05]  /*04e0*/  IMAD.WIDE R4, R0, 0x4, R4 ;  /* 0x0000000400047825 */ /* 0x001fca00078e0204 */
[----:B-1----:R-:W-:Y:S04]  /*04f0*/  STG.E desc[UR8][R4.64], R2 ;  /* 0x0000000204007986 */ /* 0x002fe8000c101908 */
[----:B------:R-:W-:Y:S01]  /*0500*/  STG.E desc[UR8][R4.64+0x4], R3 ;  /* 0x0000040304007986 */ /* 0x000fe2000c101908 */
[----:B------:R-:W-:Y:S05]  /*0510*/  EXIT ;  /* 0x000000000000794d */ /* 0x000fea0003800000 */
.L_x_22:
        /* <DEDUP_REMOVED lines=14> */
.L_x_32:


//--------------------- .text._Z12generateMaskPhPjm --------------------------
	.section	.text._Z12generateMaskPhPjm,"ax",@progbits
	.align	128
        .global         _Z12generateMaskPhPjm
        .type           _Z12generateMaskPhPjm,@function
        .size           _Z12generateMaskPhPjm,(.L_x_33 - _Z12generateMaskPhPjm)
        .other          _Z12generateMaskPhPjm,@"STO_CUDA_ENTRY STV_DEFAULT"
_Z12generateMaskPhPjm:
.text._Z12generateMaskPhPjm:
[----:B------:R-:W-:Y:S01]  /*0000*/  LDC R1, c[0x0][0x37c] ;  /* 0x0000df00ff017b82 */ /* 0x000fe20000000800 */
[----:B------:R-:W0:Y:S07]  /*0010*/  S2R R3, SR_TID.X ;  /* 0x0000000000037919 */ /* 0x000e2e0000002100 */
[----:B------:R-:W0:Y:S01]  /*0020*/  S2UR UR6, SR_CTAID.X ;  /* 0x00000000000679c3 */ /* 0x000e220000002500 */
[----:B------:R-:W1:Y:S01]  /*0030*/  LDCU.64 UR4, c[0x0][0x358] ;  /* 0x00006b00ff0477ac */ /* 0x000e620008000a00 */
[----:B------:R-:W2:Y:S06]  /*0040*/  LDCU.128 UR8, c[0x0][0x380] ;  /* 0x00007000ff0877ac */ /* 0x000eac0008000c00 */
[----:B------:R-:W0:Y:S01]  /*0050*/  LDC R0, c[0x0][0x360] ;  /* 0x0000d800ff007b82 */ /* 0x000e220000000800 */
[----:B------:R-:W3:Y:S01]  /*0060*/  LDCU UR7, c[0x0][0x370] ;  /* 0x00006e00ff0777ac */ /* 0x000ee20008000800 */
[----:B0-----:R-:W-:-:S02]  /*0070*/  IMAD R2, R0, UR6, R3 ;  /* 0x0000000600027c24 */ /* 0x001fc4000f8e0203 */
[----:B---3--:R-:W-:-:S03]  /*0080*/  IMAD R0, R0, UR7, RZ ;  /* 0x0000000700007c24 */ /* 0x008fc6000f8e02ff */
[----:B------:R-:W-:-:S13]  /*0090*/  ISETP.NE.AND P0, PT, R2, RZ, PT ;  /* 0x000000ff0200720c */ /* 0x000fda0003f05270 */
[----:B-12---:R-:W-:Y:S05]  /*00a0*/  @!P0 BRA `(.L_x_23) ;  /* 0x0000000000608947 */ /* 0x006fea0003800000 */
[----:B------:R-:W0:Y:S01]  /*00b0*/  LDC.64 R10, c[0x0][0x390] ;  /* 0x0000e400ff0a7b82 */ /* 0x000e220000000a00 */
[----:B------:R-:W-:-:S05]  /*00c0*/  IMAD.MOV.U32 R7, RZ, RZ, R2 ;  /* 0x000000ffff077224 */ /* 0x000fca00078e0002 */
[----:B------:R-:W-:Y:S02]  /*00d0*/  SHF.R.S32.HI R2, RZ, 0x1f, R7 ;  /* 0x0000001fff027819 */ /* 0x000fe40000011407 */
[----:B0-----:R-:W-:-:S04]  /*00e0*/  IADD3 R10, P0, PT, R10, -0x1, RZ ;  /* 0xffffffff0a0a7810 */ /* 0x001fc80007f1e0ff */
[----:B------:R-:W-:Y:S02]  /*00f0*/  IADD3.X R11, PT, PT, R11, -0x1, RZ, P0, !PT ;  /* 0xffffffff0b0b7810 */ /* 0x000fe400007fe4ff */
[----:B------:R-:W-:-:S04]  /*0100*/  ISETP.GT.U32.AND P0, PT, R10, R7, PT ;  /* 0x000000070a00720c */ /* 0x000fc80003f04070 */
[----:B------:R-:W-:-:S13]  /*0110*/  ISETP.GT.U32.AND.EX P0, PT, R11, R2, PT, P0 ;  /* 0x000000020b00720c */ /* 0x000fda0003f04100 */
[----:B------:R-:W-:Y:S05]  /*0120*/  @!P0 EXIT ;  /* 0x000000000000894d */ /* 0x000fea0003800000 */
[----:B------:R-:W-:-:S07]  /*0130*/  IMAD.MOV.U32 R8, RZ, RZ, R2 ;  /* 0x000000ffff087224 */ /* 0x000fce00078e0002 */
.L_x_24:
[----:B------:R-:W-:-:S04]  /*0140*/  IADD3 R2, P0, PT, R7, UR8, RZ ;  /* 0x0000000807027c10 */ /* 0x000fc8000ff1e0ff */
[----:B------:R-:W-:-:S05]  /*0150*/  IADD3.X R3, PT, PT, R8, UR9, RZ, P0, !PT ;  /* 0x0000000908037c10 */ /* 0x000fca00087fe4ff */
[----:B------:R-:W2:Y:S04]  /*0160*/  LDG.E.U8 R5, desc[UR4][R2.64] ;  /* 0x0000000402057981 */ /* 0x000ea8000c1e1100 */
[----:B------:R-:W2:Y:S01]  /*0170*/  LDG.E.U8 R6, desc[UR4][R2.64+-0x1] ;  /* 0xffffff0402067981 */ /* 0x000ea2000c1e1100 */
[----:B------:R-:W-:Y:S02]  /*0180*/  LEA R4, P1, R7, UR10, 0x2 ;  /* 0x0000000a07047c11 */ /* 0x000fe4000f8210ff */
[----:B--2---:R-:W-:Y:S02]  /*0190*/  ISETP.NE.AND P0, PT, R5, R6, PT ;  /* 0x000000060500720c */ /* 0x004fe40003f05270 */
[----:B------:R-:W-:Y:S01]  /*01a0*/  LEA.HI.X R5, R7, UR11, R8, 0x2, P1 ;  /* 0x0000000b07057c11 */ /* 0x000fe200088f1408 */
[----:B------:R-:W-:Y:S01]  /*01b0*/  IMAD.IADD R7, R0, 0x1, R7 ;  /* 0x0000000100077824 */ /* 0x000fe200078e0207 */
[----:B------:R-:W-:-:S04]  /*01c0*/  SEL R9, RZ, 0x1, !P0 ;  /* 0x00000001ff097807 */ /* 0x000fc80004000000 */
[----:B------:R-:W-:Y:S01]  /*01d0*/  ISETP.GT.U32.AND P0, PT, R10, R7, PT ;  /* 0x000000070a00720c */ /* 0x000fe20003f04070 */
[----:B------:R0:W-:Y:S01]  /*01e0*/  STG.E desc[UR4][R4.64], R9 ;  /* 0x0000000904007986 */ /* 0x0001e2000c101904 */
[----:B------:R-:W-:-:S04]  /*01f0*/  SHF.R.S32.HI R8, RZ, 0x1f, R7 ;  /* 0x0000001fff087819 */ /* 0x000fc80000011407 */
[----:B------:R-:W-:-:S13]  /*0200*/  ISETP.GT.U32.AND.EX P0, PT, R11, R8, PT, P0 ;  /* 0x000000080b00720c */ /* 0x000fda0003f04100 */
[----:B0-----:R-:W-:Y:S05]  /*0210*/  @P0 BRA `(.L_x_24) ;  /* 0xfffffffc00c80947 */ /* 0x001fea000383ffff */
[----:B------:R-:W-:Y:S05]  /*0220*/  EXIT ;  /* 0x000000000000794d */ /* 0x000fea0003800000 */
.L_x_23:
[----:B------:R-:W0:Y:S01]  /*0230*/  LDC.64 R12, c[0x0][0x390] ;  /* 0x0000e400ff0c7b82 */ /* 0x000e220000000a00 */
[----:B------:R-:W-:-:S07]  /*0240*/  IMAD.MOV.U32 R5, RZ, RZ, 0x1 ;  /* 0x00000001ff057424 */ /* 0x000fce00078e00ff */
[----:B------:R-:W1:Y:S01]  /*0250*/  LDC.64 R2, c[0x0][0x388] ;  /* 0x0000e200ff027b82 */ /* 0x000e620000000a00 */
[----:B0-----:R-:W-:-:S04]  /*0260*/  ISETP.GE.U32.AND P0, PT, R12, 0x2, PT ;  /* 0x000000020c00780c */ /* 0x001fc80003f06070 */
[----:B------:R-:W-:Y:S01]  /*0270*/  ISETP.GE.U32.AND.EX P0, PT, R13, RZ, PT, P0 ;  /* 0x000000ff0d00720c */ /* 0x000fe20003f06100 */
[----:B-1----:R0:W-:-:S12]  /*0280*/  STG.E desc[UR4][R2.64], R5 ;  /* 0x0000000502007986 */ /* 0x0021d8000c101904 */
[----:B------:R-:W-:Y:S05]  /*0290*/  @!P0 EXIT ;  /* 0x000000000000894d */ /* 0x000fea0003800000 */
[----:B------:R-:W1:Y:S01]  /*02a0*/  LDC.64 R14, c[0x0][0x380] ;  /* 0x0000e000ff0e7b82 */ /* 0x000e620000000a00 */
[----:B------:R-:W-:Y:S02]  /*02b0*/  IMAD.MOV.U32 R7, RZ, RZ, 0x1 ;  /* 0x00000001ff077424 */ /* 0x000fe400078e00ff */
[----:B------:R-:W-:Y:S02]  /*02c0*/  IMAD.MOV.U32 R11, RZ, RZ, 0x1 ;  /* 0x00000001ff0b7424 */ /* 0x000fe400078e00ff */
[----:B------:R-:W-:-:S03]  /*02d0*/  IMAD.MOV.U32 R8, RZ, RZ, RZ ;  /* 0x000000ffff087224 */ /* 0x000fc600078e00ff */
[----:B------:R-:W2:Y:S04]  /*02e0*/  LDC.64 R16, c[0x0][0x388] ;  /* 0x0000e200ff107b82 */ /* 0x000ea80000000a00 */
.L_x_25:
[----:B01----:R-:W-:-:S05]  /*02f0*/  IADD3 R2, P0, PT, R11, R14, RZ ;  /* 0x0000000e0b027210 */ /* 0x003fca0007f1e0ff */
[----:B------:R-:W-:-:S05]  /*0300*/  IMAD.X R3, R8, 0x1, R15, P0 ;  /* 0x0000000108037824 */ /* 0x000fca00000e060f */
[----:B------:R-:W3:Y:S04]  /*0310*/  LDG.E.U8 R5, desc[UR4][R2.64] ;  /* 0x0000000402057981 */ /* 0x000ee8000c1e1100 */
[----:B------:R-:W3:Y:S01]  /*0320*/  LDG.E.U8 R6, desc[UR4][R2.64+-0x1] ;  /* 0xffffff0402067981 */ /* 0x000ee2000c1e1100 */
[----:B--2---:R-:W-:Y:S02]  /*0330*/  LEA R4, P1, R11, R16, 0x2 ;  /* 0x000000100b047211 */ /* 0x004fe400078210ff */
[----:B---3--:R-:W-:Y:S02]  /*0340*/  ISETP.NE.AND P0, PT, R5, R6, PT ;  /* 0x000000060500720c */ /* 0x008fe40003f05270 */
[----:B------:R-:W-:Y:S01]  /*0350*/  LEA.HI.X R5, R11, R17, R8, 0x2, P1 ;  /* 0x000000110b057211 */ /* 0x000fe200008f1408 */
[----:B------:R-:W-:Y:S01]  /*0360*/  IMAD.IADD R11, R0, 0x1, R7 ;  /* 0x00000001000b7824 */ /* 0x000fe200078e0207 */
[----:B------:R-:W-:-:S03]  /*0370*/  SEL R9, RZ, 0x1, !P0 ;  /* 0x00000001ff097807 */ /* 0x000fc60004000000 */
[--C-:B------:R-:W-:Y:S01]  /*0380*/  IMAD.MOV.U32 R7, RZ, RZ, R11.reuse ;  /* 0x000000ffff077224 */ /* 0x100fe200078e000b */
[----:B------:R-:W-:Y:S01]  /*0390*/  ISETP.GE.U32.AND P0, PT, R11, R12, PT ;  /* 0x0000000c0b00720c */ /* 0x000fe20003f06070 */
[----:B------:R3:W-:Y:S01]  /*03a0*/  STG.E desc[UR4][R4.64], R9 ;  /* 0x0000000904007986 */ /* 0x0007e2000c101904 */
[----:B------:R-:W-:-:S04]  /*03b0*/  SHF.R.S32.HI R8, RZ, 0x1f, R11 ;  /* 0x0000001fff087819 */ /* 0x000fc8000001140b */
[----:B------:R-:W-:-:S13]  /*03c0*/  ISETP.GE.U32.AND.EX P0, PT, R8, R13, PT, P0 ;  /* 0x0000000d0800720c */ /* 0x000fda0003f06100 */
[----:B---3--:R-:W-:Y:S05]  /*03d0*/  @!P0 BRA `(.L_x_25) ;  /* 0xfffffffc00c48947 */ /* 0x008fea000383ffff */
[----:B------:R-:W-:Y:S05]  /*03e0*/  EXIT ;  /* 0x000000000000794d */ /* 0x000fea0003800000 */
.L_x_26:
        /* <DEDUP_REMOVED lines=9> */
.L_x_33:


//--------------------- .nv.shared._Z24generateDecompressedDataPhS_PjS0_m --------------------------
	.section	.nv.shared._Z24generateDecompressedDataPhS_PjS0_m,"aw",@nobits
	.sectionflags	@""
	.align	16
	.zero		1024


//--------------------- .nv.shared.reserved.0     --------------------------
	.section	.nv.shared.reserved.0,"aw",@nobits
	.weak		__nv_reservedSMEM_offset_0_alias
	.size		__nv_reservedSMEM_offset_0_alias, 0, 64
	.other		__nv_reservedSMEM_offset_0_alias,@"STO_CUDA_RESERVED_SHARED STV_DEFAULT"
__nv_reservedSMEM_offset_0_alias:
	.zero		0
	.zero		64


//--------------------- .nv.shared._Z7scatterPjS_PhS0_S_ --------------------------
	.section	.nv.shared._Z7scatterPjS_PhS0_S_,"aw",@nobits
	.sectionflags	@""
	.align	16
	.zero		1024


//--------------------- .nv.shared._Z7compactPjS_S_m --------------------------
	.section	.nv.shared._Z7compactPjS_S_m,"aw",@nobits
	.sectionflags	@""
	.align	16
	.zero		1024


//--------------------- .nv.shared._Z3addPjjS_    --------------------------
	.section	.nv.shared._Z3addPjjS_,"aw",@nobits
	.sectionflags	@""
	.align	16
	.zero		1024


//--------------------- .nv.shared._Z12inclusiveAddPjjS_ --------------------------
	.section	.nv.shared._Z12inclusiveAddPjjS_,"aw",@nobits
	.sectionflags	@""
	.align	16
	.zero		1024


//--------------------- .nv.shared._Z4scanPjS_S_mb --------------------------
	.section	.nv.shared._Z4scanPjS_S_mb,"aw",@nobits
	.sectionflags	@""
	.align	16
	.zero		1024


//--------------------- .nv.shared._Z12generateMaskPhPjm --------------------------
	.section	.nv.shared._Z12generateMaskPhPjm,"aw",@nobits
	.sectionflags	@""
	.align	16
	.zero		1024


//--------------------- .nv.constant0._Z24generateDecompressedDataPhS_PjS0_m --------------------------
	.section	.nv.constant0._Z24generateDecompressedDataPhS_PjS0_m,"a",@progbits
	.sectionflags	@""
	.align	4
.nv.constant0._Z24generateDecompressedDataPhS_PjS0_m:
	.zero		936


//--------------------- .nv.constant0._Z7scatterPjS_PhS0_S_ --------------------------
	.section	.nv.constant0._Z7scatterPjS_PhS0_S_,"a",@progbits
	.sectionflags	@""
	.align	4
.nv.constant0._Z7scatterPjS_PhS0_S_:
	.zero		936


//--------------------- .nv.constant0._Z7compactPjS_S_m --------------------------
	.section	.nv.constant0._Z7compactPjS_S_m,"a",@progbits
	.sectionflags	@""
	.align	4
.nv.constant0._Z7compactPjS_S_m:
	.zero		928


//--------------------- .nv.constant0._Z3addPjjS_ --------------------------
	.section	.nv.constant0._Z3addPjjS_,"a",@progbits
	.sectionflags	@""
	.align	4
.nv.constant0._Z3addPjjS_:
	.zero		920


//--------------------- .nv.constant0._Z12inclusiveAddPjjS_ --------------------------
	.section	.nv.constant0._Z12inclusiveAddPjjS_,"a",@progbits
	.sectionflags	@""
	.align	4
.nv.constant0._Z12inclusiveAddPjjS_:
	.zero		920


//--------------------- .nv.constant0._Z4scanPjS_S_mb --------------------------
	.section	.nv.constant0._Z4scanPjS_S_mb,"a",@progbits
	.sectionflags	@""
	.align	4
.nv.constant0._Z4scanPjS_S_mb:
	.zero		929


//--------------------- .nv.constant0._Z12generateMaskPhPjm --------------------------
	.section	.nv.constant0._Z12generateMaskPhPjm,"a",@progbits
	.sectionflags	@""
	.align	4
.nv.constant0._Z12generateMaskPhPjm:
	.zero		920


//--------------------- SYMBOLS --------------------------

	.type		.nv.reservedSmem.offset0,@object
	.size		.nv.reservedSmem.offset0,0x4
	.type		.nv.reservedSmem.cap,@object
	.size		.nv.reservedSmem.cap,0x4
